//
// Generated by NVIDIA NVVM Compiler
//
// Compiler Build ID: CL-36424714
// Cuda compilation tools, release 13.0, V13.0.88
// Based on NVVM 20.0.0
//

.version 9.0
.target sm_100
.address_size 64

	// .globl	_Z16gmOperatorKernelPKfPfS0_S0_S0_ii

.visible .entry _Z16gmOperatorKernelPKfPfS0_S0_S0_ii(
	.param .u64 .ptr .align 1 _Z16gmOperatorKernelPKfPfS0_S0_S0_ii_param_0,
	.param .u64 .ptr .align 1 _Z16gmOperatorKernelPKfPfS0_S0_S0_ii_param_1,
	.param .u64 .ptr .align 1 _Z16gmOperatorKernelPKfPfS0_S0_S0_ii_param_2,
	.param .u64 .ptr .align 1 _Z16gmOperatorKernelPKfPfS0_S0_S0_ii_param_3,
	.param .u64 .ptr .align 1 _Z16gmOperatorKernelPKfPfS0_S0_S0_ii_param_4,
	.param .u32 _Z16gmOperatorKernelPKfPfS0_S0_S0_ii_param_5,
	.param .u32 _Z16gmOperatorKernelPKfPfS0_S0_S0_ii_param_6
)
{
	.reg .pred 	%p<4>;
	.reg .b32 	%r<20>;
	.reg .b32 	%f<73>;
	.reg .b64 	%rd<14>;

	ld.param.u64 	%rd1, [_Z16gmOperatorKernelPKfPfS0_S0_S0_ii_param_0];
	ld.param.u64 	%rd2, [_Z16gmOperatorKernelPKfPfS0_S0_S0_ii_param_1];
	ld.param.u64 	%rd3, [_Z16gmOperatorKernelPKfPfS0_S0_S0_ii_param_2];
	ld.param.u64 	%rd4, [_Z16gmOperatorKernelPKfPfS0_S0_S0_ii_param_3];
	ld.param.u64 	%rd5, [_Z16gmOperatorKernelPKfPfS0_S0_S0_ii_param_4];
	ld.param.u32 	%r3, [_Z16gmOperatorKernelPKfPfS0_S0_S0_ii_param_5];
	ld.param.u32 	%r4, [_Z16gmOperatorKernelPKfPfS0_S0_S0_ii_param_6];
	mov.u32 	%r6, %ctaid.x;
	mov.u32 	%r7, %ntid.x;
	mov.u32 	%r8, %tid.x;
	mad.lo.s32 	%r1, %r6, %r7, %r8;
	mov.u32 	%r9, %ctaid.y;
	mov.u32 	%r10, %ntid.y;
	mov.u32 	%r11, %tid.y;
	mad.lo.s32 	%r12, %r9, %r10, %r11;
	setp.ge.s32 	%p1, %r1, %r3;
	setp.ge.s32 	%p2, %r12, %r4;
	or.pred  	%p3, %p1, %p2;
	@%p3 bra 	$L__BB0_2;
	cvta.to.global.u64 	%rd6, %rd2;
	cvta.to.global.u64 	%rd7, %rd3;
	cvta.to.global.u64 	%rd8, %rd4;
	cvta.to.global.u64 	%rd9, %rd5;
	cvta.to.global.u64 	%rd10, %rd1;
	mad.lo.s32 	%r13, %r3, %r12, %r1;
	mul.wide.s32 	%rd11, %r13, 4;
	add.s64 	%rd12, %rd10, %rd11;
	ld.global.f32 	%f1, [%rd12];
	ld.global.f32 	%f2, [%rd7];
	ld.global.f32 	%f3, [%rd8];
	ld.global.f32 	%f4, [%rd9];
	sqrt.rn.f32 	%f5, %f4;
	sub.f32 	%f6, %f1, %f3;
	neg.f32 	%f7, %f6;
	mul.f32 	%f8, %f6, %f7;
	add.f32 	%f9, %f4, %f4;
	div.rn.f32 	%f10, %f8, %f9;
	fma.rn.f32 	%f11, %f10, 0f3BBB989D, 0f3F000000;
	cvt.sat.f32.f32 	%f12, %f11;
	mov.f32 	%f13, 0f4B400001;
	mov.f32 	%f14, 0f437C0000;
	fma.rm.f32 	%f15, %f12, %f14, %f13;
	add.f32 	%f16, %f15, 0fCB40007F;
	neg.f32 	%f17, %f16;
	fma.rn.f32 	%f18, %f10, 0f3FB8AA3B, %f17;
	fma.rn.f32 	%f19, %f10, 0f32A57060, %f18;
	mov.b32 	%r14, %f15;
	shl.b32 	%r15, %r14, 23;
	mov.b32 	%f20, %r15;
	ex2.approx.ftz.f32 	%f21, %f19;
	mul.f32 	%f22, %f21, %f20;
	mul.f32 	%f23, %f5, 0f40206C99;
	rcp.rn.f32 	%f24, %f23;
	mul.f32 	%f25, %f24, %f22;
	fma.rn.f32 	%f26, %f2, %f25, 0f00000000;
	ld.global.f32 	%f27, [%rd7+4];
	ld.global.f32 	%f28, [%rd8+4];
	ld.global.f32 	%f29, [%rd9+4];
	sqrt.rn.f32 	%f30, %f29;
	sub.f32 	%f31, %f1, %f28;
	neg.f32 	%f32, %f31;
	mul.f32 	%f33, %f31, %f32;
	add.f32 	%f34, %f29, %f29;
	div.rn.f32 	%f35, %f33, %f34;
	fma.rn.f32 	%f36, %f35, 0f3BBB989D, 0f3F000000;
	cvt.sat.f32.f32 	%f37, %f36;
	fma.rm.f32 	%f38, %f37, %f14, %f13;
	add.f32 	%f39, %f38, 0fCB40007F;
	neg.f32 	%f40, %f39;
	fma.rn.f32 	%f41, %f35, 0f3FB8AA3B, %f40;
	fma.rn.f32 	%f42, %f35, 0f32A57060, %f41;
	mov.b32 	%r16, %f38;
	shl.b32 	%r17, %r16, 23;
	mov.b32 	%f43, %r17;
	ex2.approx.ftz.f32 	%f44, %f42;
	mul.f32 	%f45, %f44, %f43;
	mul.f32 	%f46, %f30, 0f40206C99;
	rcp.rn.f32 	%f47, %f46;
	mul.f32 	%f48, %f47, %f45;
	fma.rn.f32 	%f49, %f27, %f48, %f26;
	ld.global.f32 	%f50, [%rd7+8];
	ld.global.f32 	%f51, [%rd8+8];
	ld.global.f32 	%f52, [%rd9+8];
	sqrt.rn.f32 	%f53, %f52;
	sub.f32 	%f54, %f1, %f51;
	neg.f32 	%f55, %f54;
	mul.f32 	%f56, %f54, %f55;
	add.f32 	%f57, %f52, %f52;
	div.rn.f32 	%f58, %f56, %f57;
	fma.rn.f32 	%f59, %f58, 0f3BBB989D, 0f3F000000;
	cvt.sat.f32.f32 	%f60, %f59;
	fma.rm.f32 	%f61, %f60, %f14, %f13;
	add.f32 	%f62, %f61, 0fCB40007F;
	neg.f32 	%f63, %f62;
	fma.rn.f32 	%f64, %f58, 0f3FB8AA3B, %f63;
	fma.rn.f32 	%f65, %f58, 0f32A57060, %f64;
	mov.b32 	%r18, %f61;
	shl.b32 	%r19, %r18, 23;
	mov.b32 	%f66, %r19;
	ex2.approx.ftz.f32 	%f67, %f65;
	mul.f32 	%f68, %f67, %f66;
	mul.f32 	%f69, %f53, 0f40206C99;
	rcp.rn.f32 	%f70, %f69;
	mul.f32 	%f71, %f70, %f68;
	fma.rn.f32 	%f72, %f50, %f71, %f49;
	add.s64 	%rd13, %rd6, %rd11;
	st.global.f32 	[%rd13], %f72;
$L__BB0_2:
	ret;

}
	// .globl	_Z17gmPosteriorKernelPKfPfS0_S0_S0_ii
.visible .entry _Z17gmPosteriorKernelPKfPfS0_S0_S0_ii(
	.param .u64 .ptr .align 1 _Z17gmPosteriorKernelPKfPfS0_S0_S0_ii_param_0,
	.param .u64 .ptr .align 1 _Z17gmPosteriorKernelPKfPfS0_S0_S0_ii_param_1,
	.param .u64 .ptr .align 1 _Z17gmPosteriorKernelPKfPfS0_S0_S0_ii_param_2,
	.param .u64 .ptr .align 1 _Z17gmPosteriorKernelPKfPfS0_S0_S0_ii_param_3,
	.param .u64 .ptr .align 1 _Z17gmPosteriorKernelPKfPfS0_S0_S0_ii_param_4,
	.param .u32 _Z17gmPosteriorKernelPKfPfS0_S0_S0_ii_param_5,
	.param .u32 _Z17gmPosteriorKernelPKfPfS0_S0_S0_ii_param_6
)
{
	.reg .pred 	%p<4>;
	.reg .b32 	%r<21>;
	.reg .b32 	%f<79>;
	.reg .b64 	%rd<17>;

	ld.param.u64 	%rd1, [_Z17gmPosteriorKernelPKfPfS0_S0_S0_ii_param_0];
	ld.param.u64 	%rd2, [_Z17gmPosteriorKernelPKfPfS0_S0_S0_ii_param_1];
	ld.param.u64 	%rd3, [_Z17gmPosteriorKernelPKfPfS0_S0_S0_ii_param_2];
	ld.param.u64 	%rd4, [_Z17gmPosteriorKernelPKfPfS0_S0_S0_ii_param_3];
	ld.param.u64 	%rd5, [_Z17gmPosteriorKernelPKfPfS0_S0_S0_ii_param_4];
	ld.param.u32 	%r3, [_Z17gmPosteriorKernelPKfPfS0_S0_S0_ii_param_5];
	ld.param.u32 	%r5, [_Z17gmPosteriorKernelPKfPfS0_S0_S0_ii_param_6];
	mov.u32 	%r6, %ctaid.x;
	mov.u32 	%r7, %ntid.x;
	mov.u32 	%r8, %tid.x;
	mad.lo.s32 	%r1, %r6, %r7, %r8;
	mov.u32 	%r9, %ctaid.y;
	mov.u32 	%r10, %ntid.y;
	mov.u32 	%r11, %tid.y;
	mad.lo.s32 	%r12, %r9, %r10, %r11;
	setp.ge.s32 	%p1, %r1, %r3;
	setp.ge.s32 	%p2, %r12, %r5;
	or.pred  	%p3, %p1, %p2;
	@%p3 bra 	$L__BB1_2;
	cvta.to.global.u64 	%rd6, %rd2;
	cvta.to.global.u64 	%rd7, %rd3;
	cvta.to.global.u64 	%rd8, %rd4;
	cvta.to.global.u64 	%rd9, %rd5;
	cvta.to.global.u64 	%rd10, %rd1;
	mad.lo.s32 	%r13, %r3, %r12, %r1;
	mul.wide.s32 	%rd11, %r13, 4;
	add.s64 	%rd12, %rd10, %rd11;
	ld.global.f32 	%f1, [%rd12];
	ld.global.f32 	%f2, [%rd7];
	ld.global.f32 	%f3, [%rd8];
	ld.global.f32 	%f4, [%rd9];
	sqrt.rn.f32 	%f5, %f4;
	sub.f32 	%f6, %f1, %f3;
	neg.f32 	%f7, %f6;
	mul.f32 	%f8, %f6, %f7;
	add.f32 	%f9, %f4, %f4;
	div.rn.f32 	%f10, %f8, %f9;
	fma.rn.f32 	%f11, %f10, 0f3BBB989D, 0f3F000000;
	cvt.sat.f32.f32 	%f12, %f11;
	mov.f32 	%f13, 0f4B400001;
	mov.f32 	%f14, 0f437C0000;
	fma.rm.f32 	%f15, %f12, %f14, %f13;
	add.f32 	%f16, %f15, 0fCB40007F;
	neg.f32 	%f17, %f16;
	fma.rn.f32 	%f18, %f10, 0f3FB8AA3B, %f17;
	fma.rn.f32 	%f19, %f10, 0f32A57060, %f18;
	mov.b32 	%r14, %f15;
	shl.b32 	%r15, %r14, 23;
	mov.b32 	%f20, %r15;
	ex2.approx.ftz.f32 	%f21, %f19;
	mul.f32 	%f22, %f21, %f20;
	mul.f32 	%f23, %f5, 0f40206C99;
	rcp.rn.f32 	%f24, %f23;
	mul.f32 	%f25, %f24, %f22;
	mul.f32 	%f26, %f2, %f25;
	add.f32 	%f27, %f26, 0f00000000;
	ld.global.f32 	%f28, [%rd7+4];
	ld.global.f32 	%f29, [%rd8+4];
	ld.global.f32 	%f30, [%rd9+4];
	sqrt.rn.f32 	%f31, %f30;
	sub.f32 	%f32, %f1, %f29;
	neg.f32 	%f33, %f32;
	mul.f32 	%f34, %f32, %f33;
	add.f32 	%f35, %f30, %f30;
	div.rn.f32 	%f36, %f34, %f35;
	fma.rn.f32 	%f37, %f36, 0f3BBB989D, 0f3F000000;
	cvt.sat.f32.f32 	%f38, %f37;
	fma.rm.f32 	%f39, %f38, %f14, %f13;
	add.f32 	%f40, %f39, 0fCB40007F;
	neg.f32 	%f41, %f40;
	fma.rn.f32 	%f42, %f36, 0f3FB8AA3B, %f41;
	fma.rn.f32 	%f43, %f36, 0f32A57060, %f42;
	mov.b32 	%r16, %f39;
	shl.b32 	%r17, %r16, 23;
	mov.b32 	%f44, %r17;
	ex2.approx.ftz.f32 	%f45, %f43;
	mul.f32 	%f46, %f45, %f44;
	mul.f32 	%f47, %f31, 0f40206C99;
	rcp.rn.f32 	%f48, %f47;
	mul.f32 	%f49, %f48, %f46;
	mul.f32 	%f50, %f28, %f49;
	add.f32 	%f51, %f27, %f50;
	ld.global.f32 	%f52, [%rd7+8];
	ld.global.f32 	%f53, [%rd8+8];
	ld.global.f32 	%f54, [%rd9+8];
	sqrt.rn.f32 	%f55, %f54;
	sub.f32 	%f56, %f1, %f53;
	neg.f32 	%f57, %f56;
	mul.f32 	%f58, %f56, %f57;
	add.f32 	%f59, %f54, %f54;
	div.rn.f32 	%f60, %f58, %f59;
	fma.rn.f32 	%f61, %f60, 0f3BBB989D, 0f3F000000;
	cvt.sat.f32.f32 	%f62, %f61;
	fma.rm.f32 	%f63, %f62, %f14, %f13;
	add.f32 	%f64, %f63, 0fCB40007F;
	neg.f32 	%f65, %f64;
	fma.rn.f32 	%f66, %f60, 0f3FB8AA3B, %f65;
	fma.rn.f32 	%f67, %f60, 0f32A57060, %f66;
	mov.b32 	%r18, %f63;
	shl.b32 	%r19, %r18, 23;
	mov.b32 	%f68, %r19;
	ex2.approx.ftz.f32 	%f69, %f67;
	mul.f32 	%f70, %f69, %f68;
	mul.f32 	%f71, %f55, 0f40206C99;
	rcp.rn.f32 	%f72, %f71;
	mul.f32 	%f73, %f72, %f70;
	mul.f32 	%f74, %f52, %f73;
	add.f32 	%f75, %f51, %f74;
	mul.lo.s32 	%r20, %r5, %r3;
	div.rn.f32 	%f76, %f26, %f75;
	add.s64 	%rd13, %rd6, %rd11;
	st.global.f32 	[%rd13], %f76;
	div.rn.f32 	%f77, %f50, %f75;
	mul.wide.s32 	%rd14, %r20, 4;
	add.s64 	%rd15, %rd13, %rd14;
	st.global.f32 	[%rd15], %f77;
	div.rn.f32 	%f78, %f74, %f75;
	add.s64 	%rd16, %rd15, %rd14;
	st.global.f32 	[%rd16], %f78;
$L__BB1_2:
	ret;

}


// ===== COMPILED SASS (sm_100) =====

	.target	sm_100

	.elftype	@"ET_EXEC"


//--------------------- .note.nv.tkinfo           --------------------------
	.section	.note.nv.tkinfo,"",@"SHT_NOTE"
	.sectionflags	@"SHF_NOTE_NV_TKINFO"
	.tkinfo
        /*0018*/ 	.word	0x00000002
        /*0030*/ 	.string	""
        /*0030*/ 	.string	"ptxas"
        /*0030*/ 	.string	"Cuda compilation tools, release 13.0, V13.0.88"
        /*0030*/ 	.string	"Build cuda_13.0.r13.0/compiler.36424714_0"
        /*0030*/ 	.string	"-arch sm_100 -m 64 "



//--------------------- .note.nv.cuinfo           --------------------------
	.section	.note.nv.cuinfo,"",@"SHT_NOTE"
	.sectionflags	@"SHF_NOTE_NV_CUINFO"
        /*0018*/ 	.short	0x0002
        /*001a*/ 	.short	0x0064
        /*001c*/ 	.short	0x0082
	.zero		2


//--------------------- .nv.info                  --------------------------
	.section	.nv.info,"",@"SHT_CUDA_INFO"
	.align	4


	//----- nvinfo : EIATTR_REGCOUNT
	.align		4
        /*0000*/ 	.byte	0x04, 0x2f
        /*0002*/ 	.short	(.L_1 - .L_0)
	.align		4
.L_0:
        /*0004*/ 	.word	index@(_Z16gmOperatorKernelPKfPfS0_S0_S0_ii)
        /*0008*/ 	.word	0x00000014


	//----- nvinfo : EIATTR_FRAME_SIZE
	.align		4
.L_1:
        /*000c*/ 	.byte	0x04, 0x11
        /*000e*/ 	.short	(.L_3 - .L_2)
	.align		4
.L_2:
        /*0010*/ 	.word	index@($__internal_5_$__cuda_sm3x_div_rn_noftz_f32_slowpath)
        /*0014*/ 	.word	0x00000000


	//----- nvinfo : EIATTR_FRAME_SIZE
	.align		4
.L_3:
        /*0018*/ 	.byte	0x04, 0x11
        /*001a*/ 	.short	(.L_5 - .L_4)
	.align		4
.L_4:
        /*001c*/ 	.word	index@($__internal_4_$__cuda_sm20_sqrt_rn_f32_slowpath)
        /*0020*/ 	.word	0x00000000


	//----- nvinfo : EIATTR_FRAME_SIZE
	.align		4
.L_5:
        /*0024*/ 	.byte	0x04, 0x11
        /*0026*/ 	.short	(.L_7 - .L_6)
	.align		4
.L_6:
        /*0028*/ 	.word	index@($__internal_3_$__cuda_sm20_rcp_rn_f32_slowpath)
        /*002c*/ 	.word	0x00000000


	//----- nvinfo : EIATTR_FRAME_SIZE
	.align		4
.L_7:
        /*0030*/ 	.byte	0x04, 0x11
        /*0032*/ 	.short	(.L_9 - .L_8)
	.align		4
.L_8:
        /*0034*/ 	.word	index@(_Z16gmOperatorKernelPKfPfS0_S0_S0_ii)
        /*0038*/ 	.word	0x00000000


	//----- nvinfo : EIATTR_REGCOUNT
	.align		4
.L_9:
        /*003c*/ 	.byte	0x04, 0x2f
        /*003e*/ 	.short	(.L_11 - .L_10)
	.align		4
.L_10:
        /*0040*/ 	.word	index@(_Z17gmPosteriorKernelPKfPfS0_S0_S0_ii)
        /*0044*/ 	.word	0x00000016


	//----- nvinfo : EIATTR_FRAME_SIZE
	.align		4
.L_11:
        /*0048*/ 	.byte	0x04, 0x11
        /*004a*/ 	.short	(.L_13 - .L_12)
	.align		4
.L_12:
        /*004c*/ 	.word	index@($__internal_2_$__cuda_sm3x_div_rn_noftz_f32_slowpath)
        /*0050*/ 	.word	0x00000000


	//----- nvinfo : EIATTR_FRAME_SIZE
	.align		4
.L_13:
        /*0054*/ 	.byte	0x04, 0x11
        /*0056*/ 	.short	(.L_15 - .L_14)
	.align		4
.L_14:
        /*0058*/ 	.word	index@($__internal_1_$__cuda_sm20_sqrt_rn_f32_slowpath)
        /*005c*/ 	.word	0x00000000


	//----- nvinfo : EIATTR_FRAME_SIZE
	.align		4
.L_15:
        /*0060*/ 	.byte	0x04, 0x11
        /*0062*/ 	.short	(.L_17 - .L_16)
	.align		4
.L_16:
        /*0064*/ 	.word	index@($__internal_0_$__cuda_sm20_rcp_rn_f32_slowpath)
        /*0068*/ 	.word	0x00000000


	//----- nvinfo : EIATTR_FRAME_SIZE
	.align		4
.L_17:
        /*006c*/ 	.byte	0x04, 0x11
        /*006e*/ 	.short	(.L_19 - .L_18)
	.align		4
.L_18:
        /*0070*/ 	.word	index@(_Z17gmPosteriorKernelPKfPfS0_S0_S0_ii)
        /*0074*/ 	.word	0x00000000


	//----- nvinfo : EIATTR_MIN_STACK_SIZE
	.align		4
.L_19:
        /*0078*/ 	.byte	0x04, 0x12
        /*007a*/ 	.short	(.L_21 - .L_20)
	.align		4
.L_20:
        /*007c*/ 	.word	index@(_Z17gmPosteriorKernelPKfPfS0_S0_S0_ii)
        /*0080*/ 	.word	0x00000000


	//----- nvinfo : EIATTR_MIN_STACK_SIZE
	.align		4
.L_21:
        /*0084*/ 	.byte	0x04, 0x12
        /*0086*/ 	.short	(.L_23 - .L_22)
	.align		4
.L_22:
        /*0088*/ 	.word	index@(_Z16gmOperatorKernelPKfPfS0_S0_S0_ii)
        /*008c*/ 	.word	0x00000000
.L_23:


//--------------------- .nv.compat                --------------------------
	.section	.nv.compat,"",@"SHT_CUDA_COMPAT_INFO"
	.align	4
        /*0000*/ 	.byte	0x02, 0x09, 0x00, 0x00, 0x02, 0x02, 0x01, 0x00, 0x02, 0x05, 0x05, 0x00, 0x03, 0x07, 0x01, 0x01
        /*0010*/ 	.byte	0x02, 0x03, 0x00, 0x00, 0x02, 0x06, 0x01, 0x00, 0x04, 0x0b, 0x08, 0x00, 0x01, 0x00, 0x00, 0x00
        /*0020*/ 	.byte	0x00, 0x00, 0x00, 0x00


//--------------------- .nv.info._Z17gmPosteriorKernelPKfPfS0_S0_S0_ii --------------------------
	.section	.nv.info._Z17gmPosteriorKernelPKfPfS0_S0_S0_ii,"",@"SHT_CUDA_INFO"
	.sectionflags	@""
	.align	4


	//----- nvinfo : EIATTR_CUDA_API_VERSION
	.align		4
        /*0000*/ 	.byte	0x04, 0x37
        /*0002*/ 	.short	(.L_25 - .L_24)
.L_24:
        /*0004*/ 	.word	0x00000082


	//----- nvinfo : EIATTR_KPARAM_INFO
	.align		4
.L_25:
        /*0008*/ 	.byte	0x04, 0x17
        /*000a*/ 	.short	(.L_27 - .L_26)
.L_26:
        /*000c*/ 	.word	0x00000000
        /*0010*/ 	.short	0x0006
        /*0012*/ 	.short	0x002c
        /*0014*/ 	.byte	0x00, 0xf0, 0x11, 0x00


	//----- nvinfo : EIATTR_KPARAM_INFO
	.align		4
.L_27:
        /*0018*/ 	.byte	0x04, 0x17
        /*001a*/ 	.short	(.L_29 - .L_28)
.L_28:
        /*001c*/ 	.word	0x00000000
        /*0020*/ 	.short	0x0005
        /*0022*/ 	.short	0x0028
        /*0024*/ 	.byte	0x00, 0xf0, 0x11, 0x00


	//----- nvinfo : EIATTR_KPARAM_INFO
	.align		4
.L_29:
        /*0028*/ 	.byte	0x04, 0x17
        /*002a*/ 	.short	(.L_31 - .L_30)
.L_30:
        /*002c*/ 	.word	0x00000000
        /*0030*/ 	.short	0x0004
        /*0032*/ 	.short	0x0020
        /*0034*/ 	.byte	0x00, 0xf5, 0x21, 0x00


	//----- nvinfo : EIATTR_KPARAM_INFO
	.align		4
.L_31:
        /*0038*/ 	.byte	0x04, 0x17
        /*003a*/ 	.short	(.L_33 - .L_32)
.L_32:
        /*003c*/ 	.word	0x00000000
        /*0040*/ 	.short	0x0003
        /*0042*/ 	.short	0x0018
        /*0044*/ 	.byte	0x00, 0xf5, 0x21, 0x00


	//----- nvinfo : EIATTR_KPARAM_INFO
	.align		4
.L_33:
        /*0048*/ 	.byte	0x04, 0x17
        /*004a*/ 	.short	(.L_35 - .L_34)
.L_34:
        /*004c*/ 	.word	0x00000000
        /*0050*/ 	.short	0x0002
        /*0052*/ 	.short	0x0010
        /*0054*/ 	.byte	0x00, 0xf5, 0x21, 0x00


	//----- nvinfo : EIATTR_KPARAM_INFO
	.align		4
.L_35:
        /*0058*/ 	.byte	0x04, 0x17
        /*005a*/ 	.short	(.L_37 - .L_36)
.L_36:
        /*005c*/ 	.word	0x00000000
        /*0060*/ 	.short	0x0001
        /*0062*/ 	.short	0x0008
        /*0064*/ 	.byte	0x00, 0xf5, 0x21, 0x00


	//----- nvinfo : EIATTR_KPARAM_INFO
	.align		4
.L_37:
        /*0068*/ 	.byte	0x04, 0x17
        /*006a*/ 	.short	(.L_39 - .L_38)
.L_38:
        /*006c*/ 	.word	0x00000000
        /*0070*/ 	.short	0x0000
        /*0072*/ 	.short	0x0000
        /*0074*/ 	.byte	0x00, 0xf5, 0x21, 0x00


	//----- nvinfo : EIATTR_SPARSE_MMA_MASK
	.align		4
.L_39:
        /*0078*/ 	.byte	0x03, 0x50
        /*007a*/ 	.short	0x0000


	//----- nvinfo : EIATTR_MAXREG_COUNT
	.align		4
        /*007c*/ 	.byte	0x03, 0x1b
        /*007e*/ 	.short	0x00ff


	//----- nvinfo : EIATTR_MERCURY_ISA_VERSION
	.align		4
        /*0080*/ 	.byte	0x03, 0x5f
        /*0082*/ 	.short	0x0101


	//----- nvinfo : EIATTR_VRC_CTA_INIT_COUNT
	.align		4
        /*0084*/ 	.byte	0x02, 0x4a
	.zero		1
	.zero		1


	//----- nvinfo : EIATTR_EXIT_INSTR_OFFSETS
	.align		4
        /*0088*/ 	.byte	0x04, 0x1c
        /*008a*/ 	.short	(.L_41 - .L_40)


	//   ....[0]....
.L_40:
        /*008c*/ 	.word	0x000000c0


	//   ....[1]....
        /*0090*/ 	.word	0x00000fe0


	//----- nvinfo : EIATTR_CRS_STACK_SIZE
	.align		4
.L_41:
        /*0094*/ 	.byte	0x04, 0x1e
        /*0096*/ 	.short	(.L_43 - .L_42)
.L_42:
        /*0098*/ 	.word	0x00000000


	//----- nvinfo : EIATTR_CBANK_PARAM_SIZE
	.align		4
.L_43:
        /*009c*/ 	.byte	0x03, 0x19
        /*009e*/ 	.short	0x0030


	//----- nvinfo : EIATTR_PARAM_CBANK
	.align		4
        /*00a0*/ 	.byte	0x04, 0x0a
        /*00a2*/ 	.short	(.L_45 - .L_44)
	.align		4
.L_44:
        /*00a4*/ 	.word	index@(.nv.constant0._Z17gmPosteriorKernelPKfPfS0_S0_S0_ii)
        /*00a8*/ 	.short	0x0380
        /*00aa*/ 	.short	0x0030


	//----- nvinfo : EIATTR_SW_WAR
	.align		4
.L_45:
        /*00ac*/ 	.byte	0x04, 0x36
        /*00ae*/ 	.short	(.L_47 - .L_46)
.L_46:
        /*00b0*/ 	.word	0x00000008
.L_47:


//--------------------- .nv.info._Z16gmOperatorKernelPKfPfS0_S0_S0_ii --------------------------
	.section	.nv.info._Z16gmOperatorKernelPKfPfS0_S0_S0_ii,"",@"SHT_CUDA_INFO"
	.sectionflags	@""
	.align	4


	//----- nvinfo : EIATTR_CUDA_API_VERSION
	.align		4
        /*0000*/ 	.byte	0x04, 0x37
        /*0002*/ 	.short	(.L_49 - .L_48)
.L_48:
        /*0004*/ 	.word	0x00000082


	//----- nvinfo : EIATTR_KPARAM_INFO
	.align		4
.L_49:
        /*0008*/ 	.byte	0x04, 0x17
        /*000a*/ 	.short	(.L_51 - .L_50)
.L_50:
        /*000c*/ 	.word	0x00000000
        /*0010*/ 	.short	0x0006
        /*0012*/ 	.short	0x002c
        /*0014*/ 	.byte	0x00, 0xf0, 0x11, 0x00


	//----- nvinfo : EIATTR_KPARAM_INFO
	.align		4
.L_51:
        /*0018*/ 	.byte	0x04, 0x17
        /*001a*/ 	.short	(.L_53 - .L_52)
.L_52:
        /*001c*/ 	.word	0x00000000
        /*0020*/ 	.short	0x0005
        /*0022*/ 	.short	0x0028
        /*0024*/ 	.byte	0x00, 0xf0, 0x11, 0x00


	//----- nvinfo : EIATTR_KPARAM_INFO
	.align		4
.L_53:
        /*0028*/ 	.byte	0x04, 0x17
        /*002a*/ 	.short	(.L_55 - .L_54)
.L_54:
        /*002c*/ 	.word	0x00000000
        /*0030*/ 	.short	0x0004
        /*0032*/ 	.short	0x0020
        /*0034*/ 	.byte	0x00, 0xf5, 0x21, 0x00


	//----- nvinfo : EIATTR_KPARAM_INFO
	.align		4
.L_55:
        /*0038*/ 	.byte	0x04, 0x17
        /*003a*/ 	.short	(.L_57 - .L_56)
.L_56:
        /*003c*/ 	.word	0x00000000
        /*0040*/ 	.short	0x0003
        /*0042*/ 	.short	0x0018
        /*0044*/ 	.byte	0x00, 0xf5, 0x21, 0x00


	//----- nvinfo : EIATTR_KPARAM_INFO
	.align		4
.L_57:
        /*0048*/ 	.byte	0x04, 0x17
        /*004a*/ 	.short	(.L_59 - .L_58)
.L_58:
        /*004c*/ 	.word	0x00000000
        /*0050*/ 	.short	0x0002
        /*0052*/ 	.short	0x0010
        /*0054*/ 	.byte	0x00, 0xf5, 0x21, 0x00


	//----- nvinfo : EIATTR_KPARAM_INFO
	.align		4
.L_59:
        /*0058*/ 	.byte	0x04, 0x17
        /*005a*/ 	.short	(.L_61 - .L_60)
.L_60:
        /*005c*/ 	.word	0x00000000
        /*0060*/ 	.short	0x0001
        /*0062*/ 	.short	0x0008
        /*0064*/ 	.byte	0x00, 0xf5, 0x21, 0x00


	//----- nvinfo : EIATTR_KPARAM_INFO
	.align		4
.L_61:
        /*0068*/ 	.byte	0x04, 0x17
        /*006a*/ 	.short	(.L_63 - .L_62)
.L_62:
        /*006c*/ 	.word	0x00000000
        /*0070*/ 	.short	0x0000
        /*0072*/ 	.short	0x0000
        /*0074*/ 	.byte	0x00, 0xf5, 0x21, 0x00


	//----- nvinfo : EIATTR_SPARSE_MMA_MASK
	.align		4
.L_63:
        /*0078*/ 	.byte	0x03, 0x50
        /*007a*/ 	.short	0x0000


	//----- nvinfo : EIATTR_MAXREG_COUNT
	.align		4
        /*007c*/ 	.byte	0x03, 0x1b
        /*007e*/ 	.short	0x00ff


	//----- nvinfo : EIATTR_MERCURY_ISA_VERSION
	.align		4
        /*0080*/ 	.byte	0x03, 0x5f
        /*0082*/ 	.short	0x0101


	//----- nvinfo : EIATTR_VRC_CTA_INIT_COUNT
	.align		4
        /*0084*/ 	.byte	0x02, 0x4a
	.zero		1
	.zero		1


	//----- nvinfo : EIATTR_EXIT_INSTR_OFFSETS
	.align		4
        /*0088*/ 	.byte	0x04, 0x1c
        /*008a*/ 	.short	(.L_65 - .L_64)


	//   ....[0]....
.L_64:
        /*008c*/ 	.word	0x000000c0


	//   ....[1]....
        /*0090*/ 	.word	0x00000c80


	//----- nvinfo : EIATTR_CRS_STACK_SIZE
	.align		4
.L_65:
        /*0094*/ 	.byte	0x04, 0x1e
        /*0096*/ 	.short	(.L_67 - .L_66)
.L_66:
        /*0098*/ 	.word	0x00000000


	//----- nvinfo : EIATTR_CBANK_PARAM_SIZE
	.align		4
.L_67:
        /*009c*/ 	.byte	0x03, 0x19
        /*009e*/ 	.short	0x0030


	//----- nvinfo : EIATTR_PARAM_CBANK
	.align		4
        /*00a0*/ 	.byte	0x04, 0x0a
        /*00a2*/ 	.short	(.L_69 - .L_68)
	.align		4
.L_68:
        /*00a4*/ 	.word	index@(.nv.constant0._Z16gmOperatorKernelPKfPfS0_S0_S0_ii)
        /*00a8*/ 	.short	0x0380
        /*00aa*/ 	.short	0x0030


	//----- nvinfo : EIATTR_SW_WAR
	.align		4
.L_69:
        /*00ac*/ 	.byte	0x04, 0x36
        /*00ae*/ 	.short	(.L_71 - .L_70)
.L_70:
        /*00b0*/ 	.word	0x00000008
.L_71:


//--------------------- .nv.callgraph             --------------------------
	.section	.nv.callgraph,"",@"SHT_CUDA_CALLGRAPH"
	.align	4
	.sectionentsize	8
	.align		4
        /*0000*/ 	.word	0x00000000
	.align		4
        /*0004*/ 	.word	0xffffffff
	.align		4
        /*0008*/ 	.word	0x00000000
	.align		4
        /*000c*/ 	.word	0xfffffffe
	.align		4
        /*0010*/ 	.word	0x00000000
	.align		4
        /*0014*/ 	.word	0xfffffffd
	.align		4
        /*0018*/ 	.word	0x00000000
	.align		4
        /*001c*/ 	.word	0xfffffffc


//--------------------- .text._Z17gmPosteriorKernelPKfPfS0_S0_S0_ii --------------------------
	.section	.text._Z17gmPosteriorKernelPKfPfS0_S0_S0_ii,"ax",@progbits
	.align	128
        .global         _Z17gmPosteriorKernelPKfPfS0_S0_S0_ii
        .type           _Z17gmPosteriorKernelPKfPfS0_S0_S0_ii,@function
        .size           _Z17gmPosteriorKernelPKfPfS0_S0_S0_ii,(.L_x_76 - _Z17gmPosteriorKernelPKfPfS0_S0_S0_ii)
        .other          _Z17gmPosteriorKernelPKfPfS0_S0_S0_ii,@"STO_CUDA_ENTRY STV_DEFAULT"
_Z17gmPosteriorKernelPKfPfS0_S0_S0_ii:
.text._Z17gmPosteriorKernelPKfPfS0_S0_S0_ii:
[----:B------:R-:W-:Y:S01]  /*0000*/  LDC R1, c[0x0][0x37c] ;  /* 0x0000df00ff017b82 */ /* 0x000fe20000000800 */
[----:B------:R-:W0:Y:S07]  /*0010*/  S2R R0, SR_TID.Y ;  /* 0x0000000000007919 */ /* 0x000e2e0000002200 */
[----:B------:R-:W1:Y:S01]  /*0020*/  LDC R6, c[0x0][0x360] ;  /* 0x0000d800ff067b82 */ /* 0x000e620000000800 */
[----:B------:R-:W2:Y:S01]  /*0030*/  LDCU.64 UR6, c[0x0][0x3a8] ;  /* 0x00007500ff0677ac */ /* 0x000ea20008000a00 */
[----:B------:R-:W1:Y:S06]  /*0040*/  S2R R3, SR_TID.X ;  /* 0x0000000000037919 */ /* 0x000e6c0000002100 */
[----:B------:R-:W0:Y:S08]  /*0050*/  S2UR UR5, SR_CTAID.Y ;  /* 0x00000000000579c3 */ /* 0x000e300000002600 */
[----:B------:R-:W0:Y:S08]  /*0060*/  LDC R7, c[0x0][0x364] ;  /* 0x0000d900ff077b82 */ /* 0x000e300000000800 */
[----:B------:R-:W1:Y:S01]  /*0070*/  S2UR UR4, SR_CTAID.X ;  /* 0x00000000000479c3 */ /* 0x000e620000002500 */
[----:B0-----:R-:W-:-:S05]  /*0080*/  IMAD R7, R7, UR5, R0 ;  /* 0x0000000507077c24 */ /* 0x001fca000f8e0200 */
[----:B--2---:R-:W-:Y:S01]  /*0090*/  ISETP.GE.AND P0, PT, R7, UR7, PT ;  /* 0x0000000707007c0c */ /* 0x004fe2000bf06270 */
[----:B-1----:R-:W-:-:S05]  /*00a0*/  IMAD R6, R6, UR4, R3 ;  /* 0x0000000406067c24 */ /* 0x002fca000f8e0203 */
[----:B------:R-:W-:-:S13]  /*00b0*/  ISETP.GE.OR P0, PT, R6, UR6, P0 ;  /* 0x0000000606007c0c */ /* 0x000fda0008706670 */
[----:B------:R-:W-:Y:S05]  /*00c0*/  @P0 EXIT ;  /* 0x000000000000094d */ /* 0x000fea0003800000 */
[----:B------:R-:W0:Y:S01]  /*00d0*/  LDC.64 R2, c[0x0][0x3a0] ;  /* 0x0000e800ff027b82 */ /* 0x000e220000000a00 */
[----:B------:R-:W0:Y:S07]  /*00e0*/  LDCU.64 UR4, c[0x0][0x358] ;  /* 0x00006b00ff0477ac */ /* 0x000e2e0008000a00 */
[----:B------:R-:W1:Y:S08]  /*00f0*/  LDC.64 R4, c[0x0][0x380] ;  /* 0x0000e000ff047b82 */ /* 0x000e700000000a00 */
[----:B------:R-:W2:Y:S08]  /*0100*/  LDC.64 R8, c[0x0][0x390] ;  /* 0x0000e400ff087b82 */ /* 0x000eb00000000a00 */
[----:B------:R-:W3:Y:S01]  /*0110*/  LDC.64 R10, c[0x0][0x398] ;  /* 0x0000e600ff0a7b82 */ /* 0x000ee20000000a00 */
[----:B0-----:R-:W4:Y:S01]  /*0120*/  LDG.E R3, desc[UR4][R2.64] ;  /* 0x0000000402037981 */ /* 0x001f22000c1e1900 */
[----:B------:R-:W-:-:S04]  /*0130*/  IMAD R6, R7, UR6, R6 ;  /* 0x0000000607067c24 */ /* 0x000fc8000f8e0206 */
[----:B-1----:R-:W-:-:S05]  /*0140*/  IMAD.WIDE R4, R6, 0x4, R4 ;  /* 0x0000000406047825 */ /* 0x002fca00078e0204 */
[----:B------:R0:W5:Y:S04]  /*0150*/  LDG.E R7, desc[UR4][R4.64] ;  /* 0x0000000404077981 */ /* 0x000168000c1e1900 */
[----:B--2---:R0:W5:Y:S04]  /*0160*/  LDG.E R0, desc[UR4][R8.64] ;  /* 0x0000000408007981 */ /* 0x004168000c1e1900 */
[----:B---3--:R0:W5:Y:S01]  /*0170*/  LDG.E R10, desc[UR4][R10.64] ;  /* 0x000000040a0a7981 */ /* 0x008162000c1e1900 */
[----:B----4-:R-:W-:Y:S01]  /*0180*/  IADD3 R13, PT, PT, R3, -0xd000000, RZ ;  /* 0xf3000000030d7810 */ /* 0x010fe20007ffe0ff */
[----:B------:R0:W1:Y:S03]  /*0190*/  MUFU.RSQ R12, R3 ;  /* 0x00000003000c7308 */ /* 0x0000660000001400 */
[----:B------:R-:W-:-:S13]  /*01a0*/  ISETP.GT.U32.AND P0, PT, R13, 0x727fffff, PT ;  /* 0x727fffff0d00780c */ /* 0x000fda0003f04070 */
[----:B0-----:R-:W-:Y:S05]  /*01b0*/  @!P0 BRA `(.L_x_0) ;  /* 0x0000000000108947 */ /* 0x001fea0003800000 */
[----:B------:R-:W-:-:S07]  /*01c0*/  MOV R15, 0x1e0 ;  /* 0x000001e0000f7802 */ /* 0x000fce0000000f00 */
[----:B-1---5:R-:W-:Y:S05]  /*01d0*/  CALL.REL.NOINC `($__internal_1_$__cuda_sm20_sqrt_rn_f32_slowpath) ;  /* 0x0000001000507944 */ /* 0x022fea0003c00000 */
[----:B------:R-:W-:Y:S01]  /*01e0*/  MOV R2, R13 ;  /* 0x0000000d00027202 */ /* 0x000fe20000000f00 */
[----:B------:R-:W-:Y:S06]  /*01f0*/  BRA `(.L_x_1) ;  /* 0x0000000000107947 */ /* 0x000fec0003800000 */
.L_x_0:
[----:B-1----:R-:W-:Y:S01]  /*0200*/  FMUL.FTZ R2, R3, R12 ;  /* 0x0000000c03027220 */ /* 0x002fe20000410000 */
[----:B------:R-:W-:-:S03]  /*0210*/  FMUL.FTZ R12, R12, 0.5 ;  /* 0x3f0000000c0c7820 */ /* 0x000fc60000410000 */
[----:B------:R-:W-:-:S04]  /*0220*/  FFMA R5, -R2, R2, R3 ;  /* 0x0000000202057223 */ /* 0x000fc80000000103 */
[----:B------:R-:W-:-:S07]  /*0230*/  FFMA R2, R5, R12, R2 ;  /* 0x0000000c05027223 */ /* 0x000fce0000000002 */
.L_x_1:
[----:B------:R-:W-:Y:S01]  /*0240*/  FADD R5, R3, R3 ;  /* 0x0000000303057221 */ /* 0x000fe20000000000 */
[----:B-----5:R-:W-:Y:S01]  /*0250*/  FADD R10, R7, -R10 ;  /* 0x8000000a070a7221 */ /* 0x020fe20000000000 */
[----:B------:R-:W-:Y:S02]  /*0260*/  BSSY.RECONVERGENT B0, `(.L_x_2) ;  /* 0x000000d000007945 */ /* 0x000fe40003800200 */
[----:B------:R-:W0:Y:S01]  /*0270*/  MUFU.RCP R8, R5 ;  /* 0x0000000500087308 */ /* 0x000e220000001000 */
[----:B------:R-:W-:-:S07]  /*0280*/  FMUL R4, R10, -R10 ;  /* 0x8000000a0a047220 */ /* 0x000fce0000400000 */
[----:B------:R-:W1:Y:S01]  /*0290*/  FCHK P0, R4, R5 ;  /* 0x0000000504007302 */ /* 0x000e620000000000 */
[----:B0-----:R-:W-:-:S04]  /*02a0*/  FFMA R3, -R5, R8, 1 ;  /* 0x3f80000005037423 */ /* 0x001fc80000000108 */
[----:B------:R-:W-:-:S04]  /*02b0*/  FFMA R3, R8, R3, R8 ;  /* 0x0000000308037223 */ /* 0x000fc80000000008 */
[----:B------:R-:W-:-:S04]  /*02c0*/  FFMA R8, R4, R3, RZ ;  /* 0x0000000304087223 */ /* 0x000fc800000000ff */
[----:B------:R-:W-:-:S04]  /*02d0*/  FFMA R9, -R5, R8, R4 ;  /* 0x0000000805097223 */ /* 0x000fc80000000104 */
[----:B------:R-:W-:Y:S01]  /*02e0*/  FFMA R3, R3, R9, R8 ;  /* 0x0000000903037223 */ /* 0x000fe20000000008 */
[----:B-1----:R-:W-:Y:S06]  /*02f0*/  @!P0 BRA `(.L_x_3) ;  /* 0x00000000000c8947 */ /* 0x002fec0003800000 */
[----:B------:R-:W-:-:S07]  /*0300*/  MOV R12, 0x320 ;  /* 0x00000320000c7802 */ /* 0x000fce0000000f00 */
[----:B------:R-:W-:Y:S05]  /*0310*/  CALL.REL.NOINC `($__internal_2_$__cuda_sm3x_div_rn_noftz_f32_slowpath) ;  /* 0x0000001000607944 */ /* 0x000fea0003c00000 */
[----:B------:R-:W-:-:S07]  /*0320*/  IMAD.MOV.U32 R3, RZ, RZ, R11 ;  /* 0x000000ffff037224 */ /* 0x000fce00078e000b */
.L_x_3:
[----:B------:R-:W-:Y:S05]  /*0330*/  BSYNC.RECONVERGENT B0 ;  /* 0x0000000000007941 */ /* 0x000fea0003800200 */
.L_x_2:
[----:B------:R-:W-:Y:S01]  /*0340*/  HFMA2 R4, -RZ, RZ, 0.96630859375, -0.0022525787353515625 ;  /* 0x3bbb989dff047431 */ /* 0x000fe200000001ff */
[----:B------:R-:W-:Y:S01]  /*0350*/  MOV R5, 0x437c0000 ;  /* 0x437c000000057802 */ /* 0x000fe20000000f00 */
[----:B------:R-:W-:-:S04]  /*0360*/  FMUL R10, R2, 2.5066282749176025391 ;  /* 0x40206c99020a7820 */ /* 0x000fc80000400000 */
[----:B------:R-:W-:Y:S02]  /*0370*/  VIADD R2, R10, 0x1800000 ;  /* 0x018000000a027836 */ /* 0x000fe40000000000 */
[----:B------:R-:W-:-:S03]  /*0380*/  FFMA.SAT R4, R3, R4, 0.5 ;  /* 0x3f00000003047423 */ /* 0x000fc60000002004 */
[----:B------:R-:W-:Y:S01]  /*0390*/  LOP3.LUT R2, R2, 0x7f800000, RZ, 0xc0, !PT ;  /* 0x7f80000002027812 */ /* 0x000fe200078ec0ff */
[----:B------:R-:W-:-:S03]  /*03a0*/  FFMA.RM R4, R4, R5, 12582913 ;  /* 0x4b40000104047423 */ /* 0x000fc60000004005 */
[----:B------:R-:W-:Y:S01]  /*03b0*/  ISETP.GT.U32.AND P0, PT, R2, 0x1ffffff, PT ;  /* 0x01ffffff0200780c */ /* 0x000fe20003f04070 */
[C---:B------:R-:W-:Y:S01]  /*03c0*/  FADD R8, R4.reuse, -12583039 ;  /* 0xcb40007f04087421 */ /* 0x040fe20000000000 */
[----:B------:R-:W-:-:S03]  /*03d0*/  SHF.L.U32 R4, R4, 0x17, RZ ;  /* 0x0000001704047819 */ /* 0x000fc600000006ff */
[----:B------:R-:W-:-:S04]  /*03e0*/  FFMA R8, R3, 1.4426950216293334961, -R8 ;  /* 0x3fb8aa3b03087823 */ /* 0x000fc80000000808 */
[----:B------:R-:W-:-:S04]  /*03f0*/  FFMA R8, R3, 1.925963033500011079e-08, R8 ;  /* 0x32a5706003087823 */ /* 0x000fc80000000008 */
[----:B------:R-:W0:Y:S02]  /*0400*/  MUFU.EX2 R3, R8 ;  /* 0x0000000800037308 */ /* 0x000e240000000800 */
[----:B0-----:R-:W-:Y:S01]  /*0410*/  FMUL R4, R4, R3 ;  /* 0x0000000304047220 */ /* 0x001fe20000400000 */
[----:B------:R-:W-:Y:S06]  /*0420*/  @P0 BRA `(.L_x_4) ;  /* 0x0000000000100947 */ /* 0x000fec0003800000 */
[----:B------:R-:W-:Y:S02]  /*0430*/  MOV R3, R10 ;  /* 0x0000000a00037202 */ /* 0x000fe40000000f00 */
[----:B------:R-:W-:-:S07]  /*0440*/  MOV R12, 0x460 ;  /* 0x00000460000c7802 */ /* 0x000fce0000000f00 */
[----:B------:R-:W-:Y:S05]  /*0450*/  CALL.REL.NOINC `($__internal_0_$__cuda_sm20_rcp_rn_f32_slowpath) ;  /* 0x0000000800e47944 */ /* 0x000fea0003c00000 */
[----:B------:R-:W-:Y:S05]  /*0460*/  BRA `(.L_x_5) ;  /* 0x0000000000107947 */ /* 0x000fea0003800000 */
.L_x_4:
[----:B------:R-:W0:Y:S02]  /*0470*/  MUFU.RCP R5, R10 ;  /* 0x0000000a00057308 */ /* 0x000e240000001000 */
[----:B0-----:R-:W-:-:S04]  /*0480*/  FFMA R2, R10, R5, -1 ;  /* 0xbf8000000a027423 */ /* 0x001fc80000000005 */
[----:B------:R-:W-:-:S04]  /*0490*/  FADD.FTZ R2, -R2, -RZ ;  /* 0x800000ff02027221 */ /* 0x000fc80000010100 */
[----:B------:R-:W-:-:S07]  /*04a0*/  FFMA R5, R5, R2, R5 ;  /* 0x0000000205057223 */ /* 0x000fce0000000005 */
.L_x_5:
[----:B------:R-:W0:Y:S08]  /*04b0*/  LDC.64 R12, c[0x0][0x3a0] ;  /* 0x0000e800ff0c7b82 */ /* 0x000e300000000a00 */
[----:B------:R-:W1:Y:S08]  /*04c0*/  LDC.64 R2, c[0x0][0x390] ;  /* 0x0000e400ff027b82 */ /* 0x000e700000000a00 */
[----:B------:R-:W2:Y:S01]  /*04d0*/  LDC.64 R10, c[0x0][0x398] ;  /* 0x0000e600ff0a7b82 */ /* 0x000ea20000000a00 */
[----:B0-----:R-:W3:Y:S04]  /*04e0*/  LDG.E R8, desc[UR4][R12.64+0x4] ;  /* 0x000004040c087981 */ /* 0x001ee8000c1e1900 */
[----:B-1----:R0:W5:Y:S04]  /*04f0*/  LDG.E R2, desc[UR4][R2.64+0x4] ;  /* 0x0000040402027981 */ /* 0x002168000c1e1900 */
[----:B--2---:R0:W5:Y:S01]  /*0500*/  LDG.E R10, desc[UR4][R10.64+0x4] ;  /* 0x000004040a0a7981 */ /* 0x004162000c1e1900 */
[----:B------:R-:W-:-:S04]  /*0510*/  FMUL R5, R4, R5 ;  /* 0x0000000504057220 */ /* 0x000fc80000400000 */
[----:B------:R-:W-:Y:S01]  /*0520*/  FMUL R0, R0, R5 ;  /* 0x0000000500007220 */ /* 0x000fe20000400000 */
[----:B---3--:R-:W-:Y:S01]  /*0530*/  VIADD R9, R8, 0xf3000000 ;  /* 0xf300000008097836 */ /* 0x008fe20000000000 */
[----:B------:R0:W1:Y:S04]  /*0540*/  MUFU.RSQ R15, R8 ;  /* 0x00000008000f7308 */ /* 0x0000680000001400 */
[----:B------:R-:W-:Y:S01]  /*0550*/  ISETP.GT.U32.AND P0, PT, R9, 0x727fffff, PT ;  /* 0x727fffff0900780c */ /* 0x000fe20003f04070 */
[----:B------:R-:W-:-:S12]  /*0560*/  FADD R9, RZ, R0 ;  /* 0x00000000ff097221 */ /* 0x000fd80000000000 */
[----:B01----:R-:W-:Y:S05]  /*0570*/  @!P0 BRA `(.L_x_6) ;  /* 0x0000000000148947 */ /* 0x003fea0003800000 */
[----:B------:R-:W-:Y:S02]  /*0580*/  MOV R3, R8 ;  /* 0x0000000800037202 */ /* 0x000fe40000000f00 */
[----:B------:R-:W-:-:S07]  /*0590*/  MOV R15, 0x5b0 ;  /* 0x000005b0000f7802 */ /* 0x000fce0000000f00 */
[----:B-----5:R-:W-:Y:S05]  /*05a0*/  CALL.REL.NOINC `($__internal_1_$__cuda_sm20_sqrt_rn_f32_slowpath) ;  /* 0x0000000c005c7944 */ /* 0x020fea0003c00000 */
[----:B------:R-:W-:Y:S01]  /*05b0*/  MOV R3, R13 ;  /* 0x0000000d00037202 */ /* 0x000fe20000000f00 */
[----:B------:R-:W-:Y:S06]  /*05c0*/  BRA `(.L_x_7) ;  /* 0x0000000000107947 */ /* 0x000fec0003800000 */
.L_x_6:
[----:B------:R-:W-:Y:S01]  /*05d0*/  FMUL.FTZ R3, R8, R15 ;  /* 0x0000000f08037220 */ /* 0x000fe20000410000 */
[----:B------:R-:W-:-:S03]  /*05e0*/  FMUL.FTZ R15, R15, 0.5 ;  /* 0x3f0000000f0f7820 */ /* 0x000fc60000410000 */
[----:B------:R-:W-:-:S04]  /*05f0*/  FFMA R4, -R3, R3, R8 ;  /* 0x0000000303047223 */ /* 0x000fc80000000108 */
[----:B------:R-:W-:-:S07]  /*0600*/  FFMA R3, R4, R15, R3 ;  /* 0x0000000f04037223 */ /* 0x000fce0000000003 */
.L_x_7:
        /* <DEDUP_REMOVED lines=15> */
.L_x_9:
[----:B------:R-:W-:Y:S05]  /*0700*/  BSYNC.RECONVERGENT B0 ;  /* 0x0000000000007941 */ /* 0x000fea0003800200 */
.L_x_8:
        /* <DEDUP_REMOVED lines=11> */
[----:B------:R-:W-:-:S06]  /*07c0*/  FFMA R5, R8, 1.925963033500011079e-08, R5 ;  /* 0x32a5706008057823 */ /* 0x000fcc0000000005 */
[----:B------:R-:W0:Y:S02]  /*07d0*/  MUFU.EX2 R5, R5 ;  /* 0x0000000500057308 */ /* 0x000e240000000800 */
[----:B0-----:R-:W-:Y:S01]  /*07e0*/  FMUL R4, R4, R5 ;  /* 0x0000000504047220 */ /* 0x001fe20000400000 */
[----:B------:R-:W-:Y:S06]  /*07f0*/  @P0 BRA `(.L_x_10) ;  /* 0x0000000000140947 */ /* 0x000fec0003800000 */
[----:B------:R-:W-:Y:S02]  /*0800*/  MOV R3, R10 ;  /* 0x0000000a00037202 */ /* 0x000fe40000000f00 */
[----:B------:R-:W-:-:S07]  /*0810*/  MOV R12, 0x830 ;  /* 0x00000830000c7802 */ /* 0x000fce0000000f00 */
[----:B------:R-:W-:Y:S05]  /*0820*/  CALL.REL.NOINC `($__internal_0_$__cuda_sm20_rcp_rn_f32_slowpath) ;  /* 0x0000000400f07944 */ /* 0x000fea0003c00000 */
[----:B------:R-:W-:Y:S01]  /*0830*/  MOV R3, R5 ;  /* 0x0000000500037202 */ /* 0x000fe20000000f00 */
[----:B------:R-:W-:Y:S06]  /*0840*/  BRA `(.L_x_11) ;  /* 0x0000000000107947 */ /* 0x000fec0003800000 */
.L_x_10:
[----:B------:R-:W0:Y:S02]  /*0850*/  MUFU.RCP R3, R10 ;  /* 0x0000000a00037308 */ /* 0x000e240000001000 */
[----:B0-----:R-:W-:-:S04]  /*0860*/  FFMA R5, R10, R3, -1 ;  /* 0xbf8000000a057423 */ /* 0x001fc80000000003 */
[----:B------:R-:W-:-:S04]  /*0870*/  FADD.FTZ R8, -R5, -RZ ;  /* 0x800000ff05087221 */ /* 0x000fc80000010100 */
[----:B------:R-:W-:-:S07]  /*0880*/  FFMA R3, R3, R8, R3 ;  /* 0x0000000803037223 */ /* 0x000fce0000000003 */
.L_x_11:
[----:B------:R-:W0:Y:S08]  /*0890*/  LDC.64 R16, c[0x0][0x3a0] ;  /* 0x0000e800ff107b82 */ /* 0x000e300000000a00 */
[----:B------:R-:W1:Y:S08]  /*08a0*/  LDC.64 R14, c[0x0][0x390] ;  /* 0x0000e400ff0e7b82 */ /* 0x000e700000000a00 */
[----:B------:R-:W2:Y:S01]  /*08b0*/  LDC.64 R12, c[0x0][0x398] ;  /* 0x0000e600ff0c7b82 */ /* 0x000ea20000000a00 */
[----:B0-----:R-:W3:Y:S04]  /*08c0*/  LDG.E R11, desc[UR4][R16.64+0x8] ;  /* 0x00000804100b7981 */ /* 0x001ee8000c1e1900 */
[----:B-1----:R0:W5:Y:S04]  /*08d0*/  LDG.E R8, desc[UR4][R14.64+0x8] ;  /* 0x000008040e087981 */ /* 0x002168000c1e1900 */
[----:B--2---:R0:W5:Y:S01]  /*08e0*/  LDG.E R12, desc[UR4][R12.64+0x8] ;  /* 0x000008040c0c7981 */ /* 0x004162000c1e1900 */
[----:B------:R-:W-:-:S04]  /*08f0*/  FMUL R3, R4, R3 ;  /* 0x0000000304037220 */ /* 0x000fc80000400000 */
[----:B------:R-:W-:-:S04]  /*0900*/  FMUL R2, R2, R3 ;  /* 0x0000000302027220 */ /* 0x000fc80000400000 */
[----:B------:R-:W-:Y:S01]  /*0910*/  FADD R10, R9, R2 ;  /* 0x00000002090a7221 */ /* 0x000fe20000000000 */
[----:B---3--:R-:W-:Y:S01]  /*0920*/  VIADD R5, R11, 0xf3000000 ;  /* 0xf30000000b057836 */ /* 0x008fe20000000000 */
[----:B------:R0:W1:Y:S04]  /*0930*/  MUFU.RSQ R18, R11 ;  /* 0x0000000b00127308 */ /* 0x0000680000001400 */
[----:B------:R-:W-:-:S13]  /*0940*/  ISETP.GT.U32.AND P0, PT, R5, 0x727fffff, PT ;  /* 0x727fffff0500780c */ /* 0x000fda0003f04070 */
[----:B01----:R-:W-:Y:S05]  /*0950*/  @!P0 BRA `(.L_x_12) ;  /* 0x0000000000148947 */ /* 0x003fea0003800000 */
[----:B------:R-:W-:Y:S02]  /*0960*/  MOV R3, R11 ;  /* 0x0000000b00037202 */ /* 0x000fe40000000f00 */
[----:B------:R-:W-:-:S07]  /*0970*/  MOV R15, 0x990 ;  /* 0x00000990000f7802 */ /* 0x000fce0000000f00 */
[----:B-----5:R-:W-:Y:S05]  /*0980*/  CALL.REL.NOINC `($__internal_1_$__cuda_sm20_sqrt_rn_f32_slowpath) ;  /* 0x0000000800647944 */ /* 0x020fea0003c00000 */
[----:B------:R-:W-:Y:S01]  /*0990*/  MOV R3, R13 ;  /* 0x0000000d00037202 */ /* 0x000fe20000000f00 */
[----:B------:R-:W-:Y:S06]  /*09a0*/  BRA `(.L_x_13) ;  /* 0x0000000000107947 */ /* 0x000fec0003800000 */
.L_x_12:
[----:B------:R-:W-:Y:S01]  /*09b0*/  FMUL.FTZ R4, R11, R18 ;  /* 0x000000120b047220 */ /* 0x000fe20000410000 */
[----:B------:R-:W-:-:S03]  /*09c0*/  FMUL.FTZ R18, R18, 0.5 ;  /* 0x3f00000012127820 */ /* 0x000fc60000410000 */
[----:B------:R-:W-:-:S04]  /*09d0*/  FFMA R3, -R4, R4, R11 ;  /* 0x0000000404037223 */ /* 0x000fc8000000010b */
[----:B------:R-:W-:-:S07]  /*09e0*/  FFMA R3, R3, R18, R4 ;  /* 0x0000001203037223 */ /* 0x000fce0000000004 */
.L_x_13:
        /* <DEDUP_REMOVED lines=14> */
[----:B------:R-:W-:-:S07]  /*0ad0*/  MOV R7, R11 ;  /* 0x0000000b00077202 */ /* 0x000fce0000000f00 */
.L_x_15:
[----:B------:R-:W-:Y:S05]  /*0ae0*/  BSYNC.RECONVERGENT B0 ;  /* 0x0000000000007941 */ /* 0x000fea0003800200 */
.L_x_14:
[----:B------:R-:W-:Y:S02]  /*0af0*/  HFMA2 R5, -RZ, RZ, 3.7421875, 0 ;  /* 0x437c0000ff057431 */ /* 0x000fe400000001ff */
[----:B------:R-:W-:Y:S02]  /*0b00*/  IMAD.MOV.U32 R4, RZ, RZ, 0x3bbb989d ;  /* 0x3bbb989dff047424 */ /* 0x000fe400078e00ff */
[----:B------:R-:W-:Y:S02]  /*0b10*/  FMUL R14, R3, 2.5066282749176025391 ;  /* 0x40206c99030e7820 */ /* 0x000fe40000400000 */
[----:B------:R-:W-:-:S04]  /*0b20*/  FFMA.SAT R4, R7, R4, 0.5 ;  /* 0x3f00000007047423 */ /* 0x000fc80000002004 */
[----:B------:R-:W-:Y:S01]  /*0b30*/  FFMA.RM R4, R4, R5, 12582913 ;  /* 0x4b40000104047423 */ /* 0x000fe20000004005 */
[----:B------:R-:W-:-:S03]  /*0b40*/  IADD3 R5, PT, PT, R14, 0x1800000, RZ ;  /* 0x018000000e057810 */ /* 0x000fc60007ffe0ff */
[C---:B------:R-:W-:Y:S01]  /*0b50*/  FADD R12, R4.reuse, -12583039 ;  /* 0xcb40007f040c7421 */ /* 0x040fe20000000000 */
[----:B------:R-:W-:Y:S02]  /*0b60*/  LOP3.LUT R5, R5, 0x7f800000, RZ, 0xc0, !PT ;  /* 0x7f80000005057812 */ /* 0x000fe400078ec0ff */
[----:B------:R-:W-:Y:S01]  /*0b70*/  SHF.L.U32 R4, R4, 0x17, RZ ;  /* 0x0000001704047819 */ /* 0x000fe200000006ff */
[----:B------:R-:W-:Y:S01]  /*0b80*/  FFMA R12, R7, 1.4426950216293334961, -R12 ;  /* 0x3fb8aa3b070c7823 */ /* 0x000fe2000000080c */
[----:B------:R-:W-:-:S03]  /*0b90*/  ISETP.GT.U32.AND P0, PT, R5, 0x1ffffff, PT ;  /* 0x01ffffff0500780c */ /* 0x000fc60003f04070 */
[----:B------:R-:W-:-:S04]  /*0ba0*/  FFMA R12, R7, 1.925963033500011079e-08, R12 ;  /* 0x32a57060070c7823 */ /* 0x000fc8000000000c */
[----:B------:R-:W0:Y:S02]  /*0bb0*/  MUFU.EX2 R3, R12 ;  /* 0x0000000c00037308 */ /* 0x000e240000000800 */
[----:B0-----:R-:W-:-:S04]  /*0bc0*/  FMUL R4, R4, R3 ;  /* 0x0000000304047220 */ /* 0x001fc80000400000 */
[----:B------:R-:W-:Y:S05]  /*0bd0*/  @P0 BRA `(.L_x_16) ;  /* 0x0000000000140947 */ /* 0x000fea0003800000 */
[----:B------:R-:W-:Y:S01]  /*0be0*/  IMAD.MOV.U32 R3, RZ, RZ, R14 ;  /* 0x000000ffff037224 */ /* 0x000fe200078e000e */
[----:B------:R-:W-:-:S07]  /*0bf0*/  MOV R12, 0xc10 ;  /* 0x00000c10000c7802 */ /* 0x000fce0000000f00 */
[----:B------:R-:W-:Y:S05]  /*0c00*/  CALL.REL.NOINC `($__internal_0_$__cuda_sm20_rcp_rn_f32_slowpath) ;  /* 0x0000000000f87944 */ /* 0x000fea0003c00000 */
[----:B------:R-:W-:Y:S01]  /*0c10*/  MOV R3, R5 ;  /* 0x0000000500037202 */ /* 0x000fe20000000f00 */
[----:B------:R-:W-:Y:S06]  /*0c20*/  BRA `(.L_x_17) ;  /* 0x0000000000107947 */ /* 0x000fec0003800000 */
.L_x_16:
[----:B------:R-:W0:Y:S02]  /*0c30*/  MUFU.RCP R3, R14 ;  /* 0x0000000e00037308 */ /* 0x000e240000001000 */
[----:B0-----:R-:W-:-:S04]  /*0c40*/  FFMA R5, R14, R3, -1 ;  /* 0xbf8000000e057423 */ /* 0x001fc80000000003 */
[----:B------:R-:W-:-:S04]  /*0c50*/  FADD.FTZ R12, -R5, -RZ ;  /* 0x800000ff050c7221 */ /* 0x000fc80000010100 */
[----:B------:R-:W-:-:S07]  /*0c60*/  FFMA R3, R3, R12, R3 ;  /* 0x0000000c03037223 */ /* 0x000fce0000000003 */
.L_x_17:
[----:B------:R-:W-:Y:S01]  /*0c70*/  FMUL R3, R4, R3 ;  /* 0x0000000304037220 */ /* 0x000fe20000400000 */
[----:B------:R-:W-:Y:S03]  /*0c80*/  BSSY.RECONVERGENT B0, `(.L_x_18) ;  /* 0x000000f000007945 */ /* 0x000fe60003800200 */
[----:B------:R-:W-:-:S04]  /*0c90*/  FMUL R3, R8, R3 ;  /* 0x0000000308037220 */ /* 0x000fc80000400000 */
[----:B------:R-:W-:-:S04]  /*0ca0*/  FADD R9, R10, R3 ;  /* 0x000000030a097221 */ /* 0x000fc80000000000 */
[----:B------:R-:W0:Y:S08]  /*0cb0*/  MUFU.RCP R4, R9 ;  /* 0x0000000900047308 */ /* 0x000e300000001000 */
[----:B------:R-:W1:Y:S01]  /*0cc0*/  FCHK P0, R0, R9 ;  /* 0x0000000900007302 */ /* 0x000e620000000000 */
[----:B0-----:R-:W-:-:S04]  /*0cd0*/  FFMA R5, -R9, R4, 1 ;  /* 0x3f80000009057423 */ /* 0x001fc80000000104 */
[----:B------:R-:W-:-:S04]  /*0ce0*/  FFMA R5, R4, R5, R4 ;  /* 0x0000000504057223 */ /* 0x000fc80000000004 */
[----:B------:R-:W-:-:S04]  /*0cf0*/  FFMA R4, R0, R5, RZ ;  /* 0x0000000500047223 */ /* 0x000fc800000000ff */
[----:B------:R-:W-:-:S04]  /*0d00*/  FFMA R7, -R9, R4, R0 ;  /* 0x0000000409077223 */ /* 0x000fc80000000100 */
[----:B------:R-:W-:Y:S01]  /*0d10*/  FFMA R11, R5, R7, R4 ;  /* 0x00000007050b7223 */ /* 0x000fe20000000004 */
[----:B-1----:R-:W-:Y:S06]  /*0d20*/  @!P0 BRA `(.L_x_19) ;  /* 0x0000000000108947 */ /* 0x002fec0003800000 */
[----:B------:R-:W-:Y:S02]  /*0d30*/  MOV R4, R0 ;  /* 0x0000000000047202 */ /* 0x000fe40000000f00 */
[----:B------:R-:W-:Y:S02]  /*0d40*/  MOV R5, R9 ;  /* 0x0000000900057202 */ /* 0x000fe40000000f00 */
[----:B------:R-:W-:-:S07]  /*0d50*/  MOV R12, 0xd70 ;  /* 0x00000d70000c7802 */ /* 0x000fce0000000f00 */
[----:B------:R-:W-:Y:S05]  /*0d60*/  CALL.REL.NOINC `($__internal_2_$__cuda_sm3x_div_rn_noftz_f32_slowpath) ;  /* 0x0000000400cc7944 */ /* 0x000fea0003c00000 */
.L_x_19:
[----:B------:R-:W-:Y:S05]  /*0d70*/  BSYNC.RECONVERGENT B0 ;  /* 0x0000000000007941 */ /* 0x000fea0003800200 */
.L_x_18:
[----:B------:R-:W0:Y:S01]  /*0d80*/  LDC.64 R4, c[0x0][0x388] ;  /* 0x0000e200ff047b82 */ /* 0x000e220000000a00 */
[----:B------:R-:W1:Y:S01]  /*0d90*/  MUFU.RCP R0, R9 ;  /* 0x0000000900007308 */ /* 0x000e620000001000 */
[----:B------:R-:W-:Y:S06]  /*0da0*/  BSSY.RECONVERGENT B0, `(.L_x_20) ;  /* 0x0000011000007945 */ /* 0x000fec0003800200 */
[----:B------:R-:W2:Y:S01]  /*0db0*/  LDC.64 R16, c[0x0][0x3a8] ;  /* 0x0000ea00ff107b82 */ /* 0x000ea20000000a00 */
[----:B------:R-:W3:Y:S01]  /*0dc0*/  FCHK P0, R2, R9 ;  /* 0x0000000902007302 */ /* 0x000ee20000000000 */
[----:B0-----:R-:W-:-:S04]  /*0dd0*/  IMAD.WIDE R6, R6, 0x4, R4 ;  /* 0x0000000406067825 */ /* 0x001fc800078e0204 */
[----:B-1----:R-:W-:Y:S01]  /*0de0*/  FFMA R5, -R9, R0, 1 ;  /* 0x3f80000009057423 */ /* 0x002fe20000000100 */
[----:B------:R0:W-:Y:S03]  /*0df0*/  STG.E desc[UR4][R6.64], R11 ;  /* 0x0000000b06007986 */ /* 0x0001e6000c101904 */
[----:B------:R-:W-:Y:S01]  /*0e00*/  FFMA R13, R0, R5, R0 ;  /* 0x00000005000d7223 */ /* 0x000fe20000000000 */
[----:B--2---:R-:W-:-:S03]  /*0e10*/  IMAD R17, R17, R16, RZ ;  /* 0x0000001011117224 */ /* 0x004fc600078e02ff */
[----:B------:R-:W-:-:S04]  /*0e20*/  FFMA R0, R2, R13, RZ ;  /* 0x0000000d02007223 */ /* 0x000fc800000000ff */
[----:B------:R-:W-:-:S04]  /*0e30*/  FFMA R5, -R9, R0, R2 ;  /* 0x0000000009057223 */ /* 0x000fc80000000102 */
[----:B------:R-:W-:Y:S01]  /*0e40*/  FFMA R5, R13, R5, R0 ;  /* 0x000000050d057223 */ /* 0x000fe20000000000 */
[----:B0--3--:R-:W-:Y:S06]  /*0e50*/  @!P0 BRA `(.L_x_21) ;  /* 0x0000000000148947 */ /* 0x009fec0003800000 */
[----:B------:R-:W-:Y:S01]  /*0e60*/  IMAD.MOV.U32 R4, RZ, RZ, R2 ;  /* 0x000000ffff047224 */ /* 0x000fe200078e0002 */
[----:B------:R-:W-:Y:S02]  /*0e70*/  MOV R5, R9 ;  /* 0x0000000900057202 */ /* 0x000fe40000000f00 */
[----:B------:R-:W-:-:S07]  /*0e80*/  MOV R12, 0xea0 ;  /* 0x00000ea0000c7802 */ /* 0x000fce0000000f00 */
[----:B------:R-:W-:Y:S05]  /*0e90*/  CALL.REL.NOINC `($__internal_2_$__cuda_sm3x_div_rn_noftz_f32_slowpath) ;  /* 0x0000000400807944 */ /* 0x000fea0003c00000 */
[----:B------:R-:W-:-:S07]  /*0ea0*/  MOV R5, R11 ;  /* 0x0000000b00057202 */ /* 0x000fce0000000f00 */
.L_x_21:
[----:B------:R-:W-:Y:S05]  /*0eb0*/  BSYNC.RECONVERGENT B0 ;  /* 0x0000000000007941 */ /* 0x000fea0003800200 */
.L_x_20:
[----:B------:R-:W0:Y:S01]  /*0ec0*/  MUFU.RCP R0, R9 ;  /* 0x0000000900007308 */ /* 0x000e220000001000 */
[----:B------:R-:W-:Y:S01]  /*0ed0*/  IMAD.WIDE R6, R17, 0x4, R6 ;  /* 0x0000000411067825 */ /* 0x000fe200078e0206 */
[----:B------:R-:W-:Y:S04]  /*0ee0*/  BSSY.RECONVERGENT B0, `(.L_x_22) ;  /* 0x000000d000007945 */ /* 0x000fe80003800200 */
[----:B------:R1:W-:Y:S02]  /*0ef0*/  STG.E desc[UR4][R6.64], R5 ;  /* 0x0000000506007986 */ /* 0x0003e4000c101904 */
[----:B------:R-:W2:Y:S01]  /*0f00*/  FCHK P0, R3, R9 ;  /* 0x0000000903007302 */ /* 0x000ea20000000000 */
[----:B0-----:R-:W-:-:S04]  /*0f10*/  FFMA R11, -R9, R0, 1 ;  /* 0x3f800000090b7423 */ /* 0x001fc80000000100 */
[----:B------:R-:W-:-:S04]  /*0f20*/  FFMA R13, R0, R11, R0 ;  /* 0x0000000b000d7223 */ /* 0x000fc80000000000 */
[----:B------:R-:W-:-:S04]  /*0f30*/  FFMA R0, R3, R13, RZ ;  /* 0x0000000d03007223 */ /* 0x000fc800000000ff */
[----:B------:R-:W-:-:S04]  /*0f40*/  FFMA R11, -R9, R0, R3 ;  /* 0x00000000090b7223 */ /* 0x000fc80000000103 */
[----:B------:R-:W-:Y:S01]  /*0f50*/  FFMA R11, R13, R11, R0 ;  /* 0x0000000b0d0b7223 */ /* 0x000fe20000000000 */
[----:B-12---:R-:W-:Y:S06]  /*0f60*/  @!P0 BRA `(.L_x_23) ;  /* 0x0000000000108947 */ /* 0x006fec0003800000 */
[----:B------:R-:W-:Y:S01]  /*0f70*/  MOV R4, R3 ;  /* 0x0000000300047202 */ /* 0x000fe20000000f00 */
[----:B------:R-:W-:Y:S01]  /*0f80*/  IMAD.MOV.U32 R5, RZ, RZ, R9 ;  /* 0x000000ffff057224 */ /* 0x000fe200078e0009 */
[----:B------:R-:W-:-:S07]  /*0f90*/  MOV R12, 0xfb0 ;  /* 0x00000fb0000c7802 */ /* 0x000fce0000000f00 */
[----:B------:R-:W-:Y:S05]  /*0fa0*/  CALL.REL.NOINC `($__internal_2_$__cuda_sm3x_div_rn_noftz_f32_slowpath) ;  /* 0x00000004003c7944 */ /* 0x000fea0003c00000 */
.L_x_23:
[----:B------:R-:W-:Y:S05]  /*0fb0*/  BSYNC.RECONVERGENT B0 ;  /* 0x0000000000007941 */ /* 0x000fea0003800200 */
.L_x_22:
[----:B------:R-:W-:-:S05]  /*0fc0*/  IMAD.WIDE R6, R17, 0x4, R6 ;  /* 0x0000000411067825 */ /* 0x000fca00078e0206 */
[----:B------:R-:W-:Y:S01]  /*0fd0*/  STG.E desc[UR4][R6.64], R11 ;  /* 0x0000000b06007986 */ /* 0x000fe2000c101904 */
[----:B------:R-:W-:Y:S05]  /*0fe0*/  EXIT ;  /* 0x000000000000794d */ /* 0x000fea0003800000 */
        .weak           $__internal_0_$__cuda_sm20_rcp_rn_f32_slowpath
        .type           $__internal_0_$__cuda_sm20_rcp_rn_f32_slowpath,@function
        .size           $__internal_0_$__cuda_sm20_rcp_rn_f32_slowpath,($__internal_1_$__cuda_sm20_sqrt_rn_f32_slowpath - $__internal_0_$__cuda_sm20_rcp_rn_f32_slowpath)
$__internal_0_$__cuda_sm20_rcp_rn_f32_slowpath:
[----:B------:R-:W-:-:S04]  /*0ff0*/  SHF.L.U32 R5, R3, 0x1, RZ ;  /* 0x0000000103057819 */ /* 0x000fc800000006ff */
[----:B------:R-:W-:-:S04]  /*1000*/  SHF.R.U32.HI R5, RZ, 0x18, R5 ;  /* 0x00000018ff057819 */ /* 0x000fc80000011605 */
[----:B------:R-:W-:-:S13]  /*1010*/  ISETP.NE.U32.AND P0, PT, R5, RZ, PT ;  /* 0x000000ff0500720c */ /* 0x000fda0003f05070 */
[----:B------:R-:W-:Y:S05]  /*1020*/  @P0 BRA `(.L_x_24) ;  /* 0x00000000002c0947 */ /* 0x000fea0003800000 */
[----:B------:R-:W-:-:S04]  /*1030*/  SHF.L.U32 R5, R3, 0x1, RZ ;  /* 0x0000000103057819 */ /* 0x000fc800000006ff */
[----:B------:R-:W-:-:S13]  /*1040*/  ISETP.NE.AND P0, PT, R5, RZ, PT ;  /* 0x000000ff0500720c */ /* 0x000fda0003f05270 */
[----:B------:R2:W3:Y:S01]  /*1050*/  @!P0 MUFU.RCP R5, R3 ;  /* 0x0000000300058308 */ /* 0x0004e20000001000 */
[----:B------:R-:W-:Y:S05]  /*1060*/  @!P0 BRA `(.L_x_25) ;  /* 0x0000000000a48947 */ /* 0x000fea0003800000 */
[----:B------:R-:W-:-:S04]  /*1070*/  FFMA R11, R3, 1.84467440737095516160e+19, RZ ;  /* 0x5f800000030b7823 */ /* 0x000fc800000000ff */
[----:B------:R-:W2:Y:S02]  /*1080*/  MUFU.RCP R14, R11 ;  /* 0x0000000b000e7308 */ /* 0x000ea40000001000 */
[----:B--2---:R-:W-:-:S04]  /*1090*/  FFMA R3, R11, R14, -1 ;  /* 0xbf8000000b037423 */ /* 0x004fc8000000000e */
[----:B------:R-:W-:-:S04]  /*10a0*/  FADD.FTZ R3, -R3, -RZ ;  /* 0x800000ff03037221 */ /* 0x000fc80000010100 */
[----:B------:R-:W-:-:S04]  /*10b0*/  FFMA R3, R14, R3, R14 ;  /* 0x000000030e037223 */ /* 0x000fc8000000000e */
[----:B---3--:R-:W-:Y:S01]  /*10c0*/  FFMA R5, R3, 1.84467440737095516160e+19, RZ ;  /* 0x5f80000003057823 */ /* 0x008fe200000000ff */
[----:B------:R-:W-:Y:S06]  /*10d0*/  BRA `(.L_x_25) ;  /* 0x0000000000887947 */ /* 0x000fec0003800000 */
.L_x_24:
[----:B------:R-:W-:-:S04]  /*10e0*/  IADD3 R11, PT, PT, R5, -0xfd, RZ ;  /* 0xffffff03050b7810 */ /* 0x000fc80007ffe0ff */
[----:B------:R-:W-:-:S13]  /*10f0*/  ISETP.GT.U32.AND P0, PT, R11, 0x1, PT ;  /* 0x000000010b00780c */ /* 0x000fda0003f04070 */
[----:B------:R-:W-:Y:S05]  /*1100*/  @P0 BRA `(.L_x_26) ;  /* 0x0000000000780947 */ /* 0x000fea0003800000 */
[----:B------:R-:W-:Y:S01]  /*1110*/  LOP3.LUT R13, R3, 0x7fffff, RZ, 0xc0, !PT ;  /* 0x007fffff030d7812 */ /* 0x000fe200078ec0ff */
[----:B------:R-:W-:Y:S01]  /*1120*/  IMAD.MOV.U32 R18, RZ, RZ, 0x3 ;  /* 0x00000003ff127424 */ /* 0x000fe200078e00ff */
[----:B------:R-:W-:Y:S02]  /*1130*/  IADD3 R5, PT, PT, R5, -0xfc, RZ ;  /* 0xffffff0405057810 */ /* 0x000fe40007ffe0ff */
[----:B------:R-:W-:Y:S02]  /*1140*/  LOP3.LUT R13, R13, 0x3f800000, RZ, 0xfc, !PT ;  /* 0x3f8000000d0d7812 */ /* 0x000fe400078efcff */
[----:B------:R-:W-:Y:S02]  /*1150*/  SHF.L.U32 R17, R18, R11, RZ ;  /* 0x0000000b12117219 */ /* 0x000fe400000006ff */
[----:B------:R-:W0:Y:S02]  /*1160*/  MUFU.RCP R14, R13 ;  /* 0x0000000d000e7308 */ /* 0x000e240000001000 */
[----:B0-----:R-:W-:-:S04]  /*1170*/  FFMA R15, R13, R14, -1 ;  /* 0xbf8000000d0f7423 */ /* 0x001fc8000000000e */
[----:B------:R-:W-:-:S04]  /*1180*/  FADD.FTZ R15, -R15, -RZ ;  /* 0x800000ff0f0f7221 */ /* 0x000fc80000010100 */
[CCC-:B------:R-:W-:Y:S01]  /*1190*/  FFMA.RM R16, R14.reuse, R15.reuse, R14.reuse ;  /* 0x0000000f0e107223 */ /* 0x1c0fe2000000400e */
[----:B------:R-:W-:-:S04]  /*11a0*/  FFMA.RP R15, R14, R15, R14 ;  /* 0x0000000f0e0f7223 */ /* 0x000fc8000000800e */
[C---:B------:R-:W-:Y:S02]  /*11b0*/  LOP3.LUT R14, R16.reuse, 0x7fffff, RZ, 0xc0, !PT ;  /* 0x007fffff100e7812 */ /* 0x040fe400078ec0ff */
[----:B------:R-:W-:Y:S02]  /*11c0*/  FSETP.NEU.FTZ.AND P0, PT, R16, R15, PT ;  /* 0x0000000f1000720b */ /* 0x000fe40003f1d000 */
[----:B------:R-:W-:Y:S02]  /*11d0*/  LOP3.LUT R14, R14, 0x800000, RZ, 0xfc, !PT ;  /* 0x008000000e0e7812 */ /* 0x000fe400078efcff */
[----:B------:R-:W-:Y:S02]  /*11e0*/  SEL R15, RZ, 0xffffffff, !P0 ;  /* 0xffffffffff0f7807 */ /* 0x000fe40004000000 */
[----:B------:R-:W-:Y:S02]  /*11f0*/  LOP3.LUT R16, R17, R14, RZ, 0xc0, !PT ;  /* 0x0000000e11107212 */ /* 0x000fe400078ec0ff */
[----:B------:R-:W-:-:S02]  /*1200*/  IADD3 R15, PT, PT, -R15, RZ, RZ ;  /* 0x000000ff0f0f7210 */ /* 0x000fc40007ffe1ff */
[-C--:B------:R-:W-:Y:S02]  /*1210*/  SHF.R.U32.HI R16, RZ, R11.reuse, R16 ;  /* 0x0000000bff107219 */ /* 0x080fe40000011610 */
[--C-:B------:R-:W-:Y:S02]  /*1220*/  LOP3.LUT P1, RZ, R15, R11, R14.reuse, 0xf8, !PT ;  /* 0x0000000b0fff7212 */ /* 0x100fe4000782f80e */
[C---:B------:R-:W-:Y:S02]  /*1230*/  LOP3.LUT P0, RZ, R16.reuse, 0x1, RZ, 0xc0, !PT ;  /* 0x0000000110ff7812 */ /* 0x040fe4000780c0ff */
[----:B------:R-:W-:Y:S02]  /*1240*/  LOP3.LUT P2, RZ, R16, 0x2, RZ, 0xc0, !PT ;  /* 0x0000000210ff7812 */ /* 0x000fe4000784c0ff */
[----:B------:R-:W-:Y:S02]  /*1250*/  SHF.R.U32.HI R14, RZ, R5, R14 ;  /* 0x00000005ff0e7219 */ /* 0x000fe4000001160e */
[----:B------:R-:W-:-:S02]  /*1260*/  PLOP3.LUT P0, PT, P0, P1, P2, 0xe0, 0x0 ;  /* 0x000000000000781c */ /* 0x000fc40000703c20 */
[----:B------:R-:W-:Y:S02]  /*1270*/  LOP3.LUT P1, RZ, R3, 0x7fffff, RZ, 0xc0, !PT ;  /* 0x007fffff03ff7812 */ /* 0x000fe4000782c0ff */
[----:B------:R-:W-:-:S04]  /*1280*/  SEL R11, RZ, 0x1, !P0 ;  /* 0x00000001ff0b7807 */ /* 0x000fc80004000000 */
[----:B------:R-:W-:-:S04]  /*1290*/  IADD3 R11, PT, PT, -R11, RZ, RZ ;  /* 0x000000ff0b0b7210 */ /* 0x000fc80007ffe1ff */
[----:B------:R-:W-:-:S13]  /*12a0*/  ISETP.GE.AND P0, PT, R11, RZ, PT ;  /* 0x000000ff0b00720c */ /* 0x000fda0003f06270 */
[----:B------:R-:W-:-:S05]  /*12b0*/  @!P0 VIADD R14, R14, 0x1 ;  /* 0x000000010e0e8836 */ /* 0x000fca0000000000 */
[----:B------:R-:W-:-:S04]  /*12c0*/  @!P1 SHF.L.U32 R14, R14, 0x1, RZ ;  /* 0x000000010e0e9819 */ /* 0x000fc800000006ff */
[----:B------:R-:W-:Y:S01]  /*12d0*/  LOP3.LUT R5, R14, 0x80000000, R3, 0xf8, !PT ;  /* 0x800000000e057812 */ /* 0x000fe200078ef803 */
[----:B------:R-:W-:Y:S06]  /*12e0*/  BRA `(.L_x_25) ;  /* 0x0000000000047947 */ /* 0x000fec0003800000 */
.L_x_26:
[----:B------:R0:W1:Y:S02]  /*12f0*/  MUFU.RCP R5, R3 ;  /* 0x0000000300057308 */ /* 0x0000640000001000 */
.L_x_25:
[----:B------:R-:W-:-:S04]  /*1300*/  HFMA2 R13, -RZ, RZ, 0, 0 ;  /* 0x00000000ff0d7431 */ /* 0x000fc800000001ff */
[----:B0123--:R-:W-:Y:S05]  /*1310*/  RET.REL.NODEC R12 `(_Z17gmPosteriorKernelPKfPfS0_S0_S0_ii) ;  /* 0xffffffec0c387950 */ /* 0x00ffea0003c3ffff */
        .weak           $__internal_1_$__cuda_sm20_sqrt_rn_f32_slowpath
        .type           $__internal_1_$__cuda_sm20_sqrt_rn_f32_slowpath,@function
        .size           $__internal_1_$__cuda_sm20_sqrt_rn_f32_slowpath,($__internal_2_$__cuda_sm3x_div_rn_noftz_f32_slowpath - $__internal_1_$__cuda_sm20_sqrt_rn_f32_slowpath)
$__internal_1_$__cuda_sm20_sqrt_rn_f32_slowpath:
[----:B------:R-:W-:-:S13]  /*1320*/  LOP3.LUT P0, RZ, R3, 0x7fffffff, RZ, 0xc0, !PT ;  /* 0x7fffffff03ff7812 */ /* 0x000fda000780c0ff */
[----:B------:R-:W-:Y:S01]  /*1330*/  @!P0 MOV R4, R3 ;  /* 0x0000000300048202 */ /* 0x000fe20000000f00 */
[----:B------:R-:W-:Y:S06]  /*1340*/  @!P0 BRA `(.L_x_27) ;  /* 0x0000000000448947 */ /* 0x000fec0003800000 */
[----:B------:R-:W-:-:S13]  /*1350*/  FSETP.GEU.FTZ.AND P0, PT, R3, RZ, PT ;  /* 0x000000ff0300720b */ /* 0x000fda0003f1e000 */
[----:B------:R-:W-:Y:S01]  /*1360*/  @!P0 IMAD.MOV.U32 R4, RZ, RZ, 0x7fffffff ;  /* 0x7fffffffff048424 */ /* 0x000fe200078e00ff */
[----:B------:R-:W-:Y:S06]  /*1370*/  @!P0 BRA `(.L_x_27) ;  /* 0x0000000000388947 */ /* 0x000fec0003800000 */
[----:B------:R-:W-:-:S13]  /*1380*/  FSETP.GTU.FTZ.AND P0, PT, |R3|, +INF , PT ;  /* 0x7f8000000300780b */ /* 0x000fda0003f1c200 */
[----:B------:R-:W-:Y:S01]  /*1390*/  @P0 FADD.FTZ R4, R3, 1 ;  /* 0x3f80000003040421 */ /* 0x000fe20000010000 */
[----:B------:R-:W-:Y:S06]  /*13a0*/  @P0 BRA `(.L_x_27) ;  /* 0x00000000002c0947 */ /* 0x000fec0003800000 */
[----:B------:R-:W-:-:S13]  /*13b0*/  FSETP.NEU.FTZ.AND P0, PT, |R3|, +INF , PT ;  /* 0x7f8000000300780b */ /* 0x000fda0003f1d200 */
[----:B------:R-:W-:Y:S01]  /*13c0*/  @!P0 MOV R4, R3 ;  /* 0x0000000300048202 */ /* 0x000fe20000000f00 */
[----:B------:R-:W-:Y:S06]  /*13d0*/  @!P0 BRA `(.L_x_27) ;  /* 0x0000000000208947 */ /* 0x000fec0003800000 */
[----:B------:R-:W-:-:S04]  /*13e0*/  FFMA R5, R3, 1.84467440737095516160e+19, RZ ;  /* 0x5f80000003057823 */ /* 0x000fc800000000ff */
[----:B------:R-:W0:Y:S02]  /*13f0*/  MUFU.RSQ R4, R5 ;  /* 0x0000000500047308 */ /* 0x000e240000001400 */
[----:B0-----:R-:W-:Y:S01]  /*1400*/  FMUL.FTZ R14, R5, R4 ;  /* 0x00000004050e7220 */ /* 0x001fe20000410000 */
[----:B------:R-:W-:-:S03]  /*1410*/  FMUL.FTZ R4, R4, 0.5 ;  /* 0x3f00000004047820 */ /* 0x000fc60000410000 */
[----:B------:R-:W-:-:S04]  /*1420*/  FADD.FTZ R13, -R14, -RZ ;  /* 0x800000ff0e0d7221 */ /* 0x000fc80000010100 */
[----:B------:R-:W-:-:S04]  /*1430*/  FFMA R13, R14, R13, R5 ;  /* 0x0000000d0e0d7223 */ /* 0x000fc80000000005 */
[----:B------:R-:W-:-:S04]  /*1440*/  FFMA R4, R13, R4, R14 ;  /* 0x000000040d047223 */ /* 0x000fc8000000000e */
[----:B------:R-:W-:-:S07]  /*1450*/  FMUL.FTZ R4, R4, 2.3283064365386962891e-10 ;  /* 0x2f80000004047820 */ /* 0x000fce0000410000 */
.L_x_27:
[----:B------:R-:W-:Y:S01]  /*1460*/  MOV R13, R4 ;  /* 0x00000004000d7202 */ /* 0x000fe20000000f00 */
[----:B------:R-:W-:Y:S01]  /*1470*/  IMAD.MOV.U32 R5, RZ, RZ, 0x0 ;  /* 0x00000000ff057424 */ /* 0x000fe200078e00ff */
[----:B------:R-:W-:-:S04]  /*1480*/  MOV R4, R15 ;  /* 0x0000000f00047202 */ /* 0x000fc80000000f00 */
[----:B------:R-:W-:Y:S05]  /*1490*/  RET.REL.NODEC R4 `(_Z17gmPosteriorKernelPKfPfS0_S0_S0_ii) ;  /* 0xffffffe804d87950 */ /* 0x000fea0003c3ffff */
        .weak           $__internal_2_$__cuda_sm3x_div_rn_noftz_f32_slowpath
        .type           $__internal_2_$__cuda_sm3x_div_rn_noftz_f32_slowpath,@function
        .size           $__internal_2_$__cuda_sm3x_div_rn_noftz_f32_slowpath,(.L_x_76 - $__internal_2_$__cuda_sm3x_div_rn_noftz_f32_slowpath)
$__internal_2_$__cuda_sm3x_div_rn_noftz_f32_slowpath:
[----:B------:R-:W-:Y:S01]  /*14a0*/  SHF.R.U32.HI R11, RZ, 0x17, R5 ;  /* 0x00000017ff0b7819 */ /* 0x000fe20000011605 */
[----:B------:R-:W-:Y:S01]  /*14b0*/  BSSY.RECONVERGENT B1, `(.L_x_28) ;  /* 0x0000063000017945 */ /* 0x000fe20003800200 */
[----:B------:R-:W-:Y:S02]  /*14c0*/  SHF.R.U32.HI R14, RZ, 0x17, R4 ;  /* 0x00000017ff0e7819 */ /* 0x000fe40000011604 */
[----:B------:R-:W-:Y:S02]  /*14d0*/  LOP3.LUT R11, R11, 0xff, RZ, 0xc0, !PT ;  /* 0x000000ff0b0b7812 */ /* 0x000fe400078ec0ff */
[----:B------:R-:W-:Y:S02]  /*14e0*/  LOP3.LUT R14, R14, 0xff, RZ, 0xc0, !PT ;  /* 0x000000ff0e0e7812 */ /* 0x000fe400078ec0ff */
[----:B------:R-:W-:Y:S02]  /*14f0*/  IADD3 R15, PT, PT, R11, -0x1, RZ ;  /* 0xffffffff0b0f7810 */ /* 0x000fe40007ffe0ff */
[----:B------:R-:W-:-:S02]  /*1500*/  IADD3 R13, PT, PT, R14, -0x1, RZ ;  /* 0xffffffff0e0d7810 */ /* 0x000fc40007ffe0ff */
[----:B------:R-:W-:-:S04]  /*1510*/  ISETP.GT.U32.AND P0, PT, R15, 0xfd, PT ;  /* 0x000000fd0f00780c */ /* 0x000fc80003f04070 */
[----:B------:R-:W-:-:S13]  /*1520*/  ISETP.GT.U32.OR P0, PT, R13, 0xfd, P0 ;  /* 0x000000fd0d00780c */ /* 0x000fda0000704470 */
[----:B------:R-:W-:Y:S01]  /*1530*/  @!P0 MOV R13, RZ ;  /* 0x000000ff000d8202 */ /* 0x000fe20000000f00 */
[----:B------:R-:W-:Y:S06]  /*1540*/  @!P0 BRA `(.L_x_29) ;  /* 0x0000000000608947 */ /* 0x000fec0003800000 */
[----:B------:R-:W-:Y:S02]  /*1550*/  FSETP.GTU.FTZ.AND P0, PT, |R4|, +INF , PT ;  /* 0x7f8000000400780b */ /* 0x000fe40003f1c200 */
[----:B------:R-:W-:-:S04]  /*1560*/  FSETP.GTU.FTZ.AND P1, PT, |R5|, +INF , PT ;  /* 0x7f8000000500780b */ /* 0x000fc80003f3c200 */
[----:B------:R-:W-:-:S13]  /*1570*/  PLOP3.LUT P0, PT, P0, P1, PT, 0xf8, 0x8f ;  /* 0x00000000008f781c */ /* 0x000fda0000703f70 */
[----:B------:R-:W-:Y:S05]  /*1580*/  @P0 BRA `(.L_x_30) ;  /* 0x0000000400500947 */ /* 0x000fea0003800000 */
[----:B------:R-:W-:-:S13]  /*1590*/  LOP3.LUT P0, RZ, R5, 0x7fffffff, R4, 0xc8, !PT ;  /* 0x7fffffff05ff7812 */ /* 0x000fda000780c804 */
[----:B------:R-:W-:Y:S05]  /*15a0*/  @!P0 BRA `(.L_x_31) ;  /* 0x0000000400408947 */ /* 0x000fea0003800000 */
[C---:B------:R-:W-:Y:S02]  /*15b0*/  FSETP.NEU.FTZ.AND P2, PT, |R4|.reuse, +INF , PT ;  /* 0x7f8000000400780b */ /* 0x040fe40003f5d200 */
[----:B------:R-:W-:Y:S02]  /*15c0*/  FSETP.NEU.FTZ.AND P1, PT, |R5|, +INF , PT ;  /* 0x7f8000000500780b */ /* 0x000fe40003f3d200 */
[----:B------:R-:W-:-:S11]  /*15d0*/  FSETP.NEU.FTZ.AND P0, PT, |R4|, +INF , PT ;  /* 0x7f8000000400780b */ /* 0x000fd60003f1d200 */
[----:B------:R-:W-:Y:S05]  /*15e0*/  @!P1 BRA !P2, `(.L_x_31) ;  /* 0x0000000400309947 */ /* 0x000fea0005000000 */
[----:B------:R-:W-:-:S04]  /*15f0*/  LOP3.LUT P2, RZ, R4, 0x7fffffff, RZ, 0xc0, !PT ;  /* 0x7fffffff04ff7812 */ /* 0x000fc8000784c0ff */
[----:B------:R-:W-:-:S13]  /*1600*/  PLOP3.LUT P1, PT, P1, P2, PT, 0x2f, 0xf2 ;  /* 0x0000000000f2781c */ /* 0x000fda0000f24577 */
[----:B------:R-:W-:Y:S05]  /*1610*/  @P1 BRA `(.L_x_32) ;  /* 0x00000004001c1947 */ /* 0x000fea0003800000 */
[----:B------:R-:W-:-:S04]  /*1620*/  LOP3.LUT P1, RZ, R5, 0x7fffffff, RZ, 0xc0, !PT ;  /* 0x7fffffff05ff7812 */ /* 0x000fc8000782c0ff */
[----:B------:R-:W-:-:S13]  /*1630*/  PLOP3.LUT P0, PT, P0, P1, PT, 0x2f, 0xf2 ;  /* 0x0000000000f2781c */ /* 0x000fda0000702577 */
[----:B------:R-:W-:Y:S05]  /*1640*/  @P0 BRA `(.L_x_33) ;  /* 0x0000000400040947 */ /* 0x000fea0003800000 */
[----:B------:R-:W-:Y:S01]  /*1650*/  VIADD R13, R14, 0xffffffff ;  /* 0xffffffff0e0d7836 */ /* 0x000fe20000000000 */
[----:B------:R-:W-:-:S04]  /*1660*/  ISETP.GE.AND P1, PT, R15, RZ, PT ;  /* 0x000000ff0f00720c */ /* 0x000fc80003f26270 */
[----:B------:R-:W-:-:S09]  /*1670*/  ISETP.GE.AND P0, PT, R13, RZ, PT ;  /* 0x000000ff0d00720c */ /* 0x000fd20003f06270 */
[----:B------:R-:W-:-:S04]  /*1680*/  @!P1 FFMA R5, R5, 1.84467440737095516160e+19, RZ ;  /* 0x5f80000005059823 */ /* 0x000fc800000000ff */
[----:B------:R-:W-:Y:S01]  /*1690*/  @P0 MOV R13, RZ ;  /* 0x000000ff000d0202 */ /* 0x000fe20000000f00 */
[----:B------:R-:W-:Y:S01]  /*16a0*/  @!P0 FFMA R4, R4, 1.84467440737095516160e+19, RZ ;  /* 0x5f80000004048823 */ /* 0x000fe200000000ff */
[----:B------:R-:W-:-:S04]  /*16b0*/  @!P0 MOV R13, 0xffffffc0 ;  /* 0xffffffc0000d8802 */ /* 0x000fc80000000f00 */
[----:B------:R-:W-:-:S07]  /*16c0*/  @!P1 IADD3 R13, PT, PT, R13, 0x40, RZ ;  /* 0x000000400d0d9810 */ /* 0x000fce0007ffe0ff */
.L_x_29:
[----:B------:R-:W-:Y:S01]  /*16d0*/  LEA R16, R11, 0xc0800000, 0x17 ;  /* 0xc08000000b107811 */ /* 0x000fe200078eb8ff */
[----:B------:R-:W-:Y:S01]  /*16e0*/  BSSY.RECONVERGENT B2, `(.L_x_34) ;  /* 0x0000036000027945 */ /* 0x000fe20003800200 */
[----:B------:R-:W-:-:S03]  /*16f0*/  IADD3 R14, PT, PT, R14, -0x7f, RZ ;  /* 0xffffff810e0e7810 */ /* 0x000fc60007ffe0ff */
[----:B------:R-:W-:Y:S02]  /*1700*/  IMAD.IADD R18, R5, 0x1, -R16 ;  /* 0x0000000105127824 */ /* 0x000fe400078e0a10 */
[C---:B------:R-:W-:Y:S01]  /*1710*/  IMAD R4, R14.reuse, -0x800000, R4 ;  /* 0xff8000000e047824 */ /* 0x040fe200078e0204 */
[----:B------:R-:W-:Y:S01]  /*1720*/  IADD3 R14, PT, PT, R14, 0x7f, -R11 ;  /* 0x0000007f0e0e7810 */ /* 0x000fe20007ffe80b */
[----:B------:R-:W0:Y:S01]  /*1730*/  MUFU.RCP R16, R18 ;  /* 0x0000001200107308 */ /* 0x000e220000001000 */
[----:B------:R-:W-:Y:S02]  /*1740*/  FADD.FTZ R5, -R18, -RZ ;  /* 0x800000ff12057221 */ /* 0x000fe40000010100 */
[----:B------:R-:W-:Y:S02]  /*1750*/  IADD3 R14, PT, PT, R14, R13, RZ ;  /* 0x0000000d0e0e7210 */ /* 0x000fe40007ffe0ff */
[----:B0-----:R-:W-:-:S04]  /*1760*/  FFMA R15, R16, R5, 1 ;  /* 0x3f800000100f7423 */ /* 0x001fc80000000005 */
[----:B------:R-:W-:-:S04]  /*1770*/  FFMA R16, R16, R15, R16 ;  /* 0x0000000f10107223 */ /* 0x000fc80000000010 */
[----:B------:R-:W-:-:S04]  /*1780*/  FFMA R15, R4, R16, RZ ;  /* 0x00000010040f7223 */ /* 0x000fc800000000ff */
[----:B------:R-:W-:-:S04]  /*1790*/  FFMA R19, R5, R15, R4 ;  /* 0x0000000f05137223 */ /* 0x000fc80000000004 */
[----:B------:R-:W-:-:S04]  /*17a0*/  FFMA R15, R16, R19, R15 ;  /* 0x00000013100f7223 */ /* 0x000fc8000000000f */
[----:B------:R-:W-:-:S04]  /*17b0*/  FFMA R4, R5, R15, R4 ;  /* 0x0000000f05047223 */ /* 0x000fc80000000004 */
[----:B------:R-:W-:-:S05]  /*17c0*/  FFMA R5, R16, R4, R15 ;  /* 0x0000000410057223 */ /* 0x000fca000000000f */
[----:B------:R-:W-:-:S04]  /*17d0*/  SHF.R.U32.HI R11, RZ, 0x17, R5 ;  /* 0x00000017ff0b7819 */ /* 0x000fc80000011605 */
[----:B------:R-:W-:-:S04]  /*17e0*/  LOP3.LUT R11, R11, 0xff, RZ, 0xc0, !PT ;  /* 0x000000ff0b0b7812 */ /* 0x000fc800078ec0ff */
[----:B------:R-:W-:-:S05]  /*17f0*/  IADD3 R11, PT, PT, R11, R14, RZ ;  /* 0x0000000e0b0b7210 */ /* 0x000fca0007ffe0ff */
[----:B------:R-:W-:-:S05]  /*1800*/  VIADD R13, R11, 0xffffffff ;  /* 0xffffffff0b0d7836 */ /* 0x000fca0000000000 */
[----:B------:R-:W-:-:S13]  /*1810*/  ISETP.GE.U32.AND P0, PT, R13, 0xfe, PT ;  /* 0x000000fe0d00780c */ /* 0x000fda0003f06070 */
[----:B------:R-:W-:Y:S05]  /*1820*/  @!P0 BRA `(.L_x_35) ;  /* 0x0000000000808947 */ /* 0x000fea0003800000 */
[----:B------:R-:W-:-:S13]  /*1830*/  ISETP.GT.AND P0, PT, R11, 0xfe, PT ;  /* 0x000000fe0b00780c */ /* 0x000fda0003f04270 */
[----:B------:R-:W-:Y:S05]  /*1840*/  @P0 BRA `(.L_x_36) ;  /* 0x00000000006c0947 */ /* 0x000fea0003800000 */
[----:B------:R-:W-:-:S13]  /*1850*/  ISETP.GE.AND P0, PT, R11, 0x1, PT ;  /* 0x000000010b00780c */ /* 0x000fda0003f06270 */
[----:B------:R-:W-:Y:S05]  /*1860*/  @P0 BRA `(.L_x_37) ;  /* 0x0000000000740947 */ /* 0x000fea0003800000 */
[----:B------:R-:W-:Y:S02]  /*1870*/  ISETP.GE.AND P0, PT, R11, -0x18, PT ;  /* 0xffffffe80b00780c */ /* 0x000fe40003f06270 */
[----:B------:R-:W-:-:S11]  /*1880*/  LOP3.LUT R5, R5, 0x80000000, RZ, 0xc0, !PT ;  /* 0x8000000005057812 */ /* 0x000fd600078ec0ff */
[----:B------:R-:W-:Y:S05]  /*1890*/  @!P0 BRA `(.L_x_37) ;  /* 0x0000000000688947 */ /* 0x000fea0003800000 */
[CCC-:B------:R-:W-:Y:S01]  /*18a0*/  FFMA.RZ R13, R16.reuse, R4.reuse, R15.reuse ;  /* 0x00000004100d7223 */ /* 0x1c0fe2000000c00f */
[C---:B------:R-:W-:Y:S02]  /*18b0*/  ISETP.NE.AND P2, PT, R11.reuse, RZ, PT ;  /* 0x000000ff0b00720c */ /* 0x040fe40003f45270 */
[----:B------:R-:W-:Y:S02]  /*18c0*/  ISETP.NE.AND P1, PT, R11, RZ, PT ;  /* 0x000000ff0b00720c */ /* 0x000fe40003f25270 */
[----:B------:R-:W-:Y:S01]  /*18d0*/  LOP3.LUT R14, R13, 0x7fffff, RZ, 0xc0, !PT ;  /* 0x007fffff0d0e7812 */ /* 0x000fe200078ec0ff */
[CCC-:B------:R-:W-:Y:S01]  /*18e0*/  FFMA.RP R13, R16.reuse, R4.reuse, R15.reuse ;  /* 0x00000004100d7223 */ /* 0x1c0fe2000000800f */
[----:B------:R-:W-:Y:S01]  /*18f0*/  FFMA.RM R4, R16, R4, R15 ;  /* 0x0000000410047223 */ /* 0x000fe2000000400f */
[----:B------:R-:W-:Y:S02]  /*1900*/  IADD3 R15, PT, PT, R11, 0x20, RZ ;  /* 0x000000200b0f7810 */ /* 0x000fe40007ffe0ff */
[----:B------:R-:W-:-:S02]  /*1910*/  LOP3.LUT R14, R14, 0x800000, RZ, 0xfc, !PT ;  /* 0x008000000e0e7812 */ /* 0x000fc400078efcff */
[----:B------:R-:W-:Y:S02]  /*1920*/  IADD3 R11, PT, PT, -R11, RZ, RZ ;  /* 0x000000ff0b0b7210 */ /* 0x000fe40007ffe1ff */
[----:B------:R-:W-:Y:S02]  /*1930*/  SHF.L.U32 R15, R14, R15, RZ ;  /* 0x0000000f0e0f7219 */ /* 0x000fe400000006ff */
[----:B------:R-:W-:Y:S02]  /*1940*/  FSETP.NEU.FTZ.AND P0, PT, R13, R4, PT ;  /* 0x000000040d00720b */ /* 0x000fe40003f1d000 */
[----:B------:R-:W-:Y:S02]  /*1950*/  SEL R11, R11, RZ, P2 ;  /* 0x000000ff0b0b7207 */ /* 0x000fe40001000000 */
[----:B------:R-:W-:Y:S02]  /*1960*/  ISETP.NE.AND P1, PT, R15, RZ, P1 ;  /* 0x000000ff0f00720c */ /* 0x000fe40000f25270 */
[----:B------:R-:W-:-:S02]  /*1970*/  SHF.R.U32.HI R11, RZ, R11, R14 ;  /* 0x0000000bff0b7219 */ /* 0x000fc4000001160e */
[----:B------:R-:W-:Y:S02]  /*1980*/  PLOP3.LUT P0, PT, P0, P1, PT, 0xf8, 0x8f ;  /* 0x00000000008f781c */ /* 0x000fe40000703f70 */
[----:B------:R-:W-:Y:S02]  /*1990*/  SHF.R.U32.HI R13, RZ, 0x1, R11 ;  /* 0x00000001ff0d7819 */ /* 0x000fe4000001160b */
[----:B------:R-:W-:-:S04]  /*19a0*/  SEL R4, RZ, 0x1, !P0 ;  /* 0x00000001ff047807 */ /* 0x000fc80004000000 */
[----:B------:R-:W-:-:S04]  /*19b0*/  LOP3.LUT R4, R4, 0x1, R13, 0xf8, !PT ;  /* 0x0000000104047812 */ /* 0x000fc800078ef80d */
[----:B------:R-:W-:-:S04]  /*19c0*/  LOP3.LUT R4, R4, R11, RZ, 0xc0, !PT ;  /* 0x0000000b04047212 */ /* 0x000fc800078ec0ff */
[----:B------:R-:W-:-:S04]  /*19d0*/  IADD3 R4, PT, PT, R13, R4, RZ ;  /* 0x000000040d047210 */ /* 0x000fc80007ffe0ff */
[----:B------:R-:W-:Y:S01]  /*19e0*/  LOP3.LUT R5, R4, R5, RZ, 0xfc, !PT ;  /* 0x0000000504057212 */ /* 0x000fe200078efcff */
[----:B------:R-:W-:Y:S06]  /*19f0*/  BRA `(.L_x_37) ;  /* 0x0000000000107947 */ /* 0x000fec0003800000 */
.L_x_36:
[----:B------:R-:W-:-:S04]  /*1a00*/  LOP3.LUT R5, R5, 0x80000000, RZ, 0xc0, !PT ;  /* 0x8000000005057812 */ /* 0x000fc800078ec0ff */
[----:B------:R-:W-:Y:S01]  /*1a10*/  LOP3.LUT R5, R5, 0x7f800000, RZ, 0xfc, !PT ;  /* 0x7f80000005057812 */ /* 0x000fe200078efcff */
[----:B------:R-:W-:Y:S06]  /*1a20*/  BRA `(.L_x_37) ;  /* 0x0000000000047947 */ /* 0x000fec0003800000 */
.L_x_35:
[----:B------:R-:W-:-:S07]  /*1a30*/  IMAD R5, R14, 0x800000, R5 ;  /* 0x008000000e057824 */ /* 0x000fce00078e0205 */
.L_x_37:
[----:B------:R-:W-:Y:S05]  /*1a40*/  BSYNC.RECONVERGENT B2 ;  /* 0x0000000000027941 */ /* 0x000fea0003800200 */
.L_x_34:
[----:B------:R-:W-:Y:S05]  /*1a50*/  BRA `(.L_x_38) ;  /* 0x0000000000207947 */ /* 0x000fea0003800000 */
.L_x_33:
[----:B------:R-:W-:-:S04]  /*1a60*/  LOP3.LUT R5, R5, 0x80000000, R4, 0x48, !PT ;  /* 0x8000000005057812 */ /* 0x000fc800078e4804 */
[----:B------:R-:W-:Y:S01]  /*1a70*/  LOP3.LUT R5, R5, 0x7f800000, RZ, 0xfc, !PT ;  /* 0x7f80000005057812 */ /* 0x000fe200078efcff */
[----:B------:R-:W-:Y:S06]  /*1a80*/  BRA `(.L_x_38) ;  /* 0x0000000000147947 */ /* 0x000fec0003800000 */
.L_x_32:
[----:B------:R-:W-:Y:S01]  /*1a90*/  LOP3.LUT R5, R5, 0x80000000, R4, 0x48, !PT ;  /* 0x8000000005057812 */ /* 0x000fe200078e4804 */
[----:B------:R-:W-:Y:S06]  /*1aa0*/  BRA `(.L_x_38) ;  /* 0x00000000000c7947 */ /* 0x000fec0003800000 */
.L_x_31:
[----:B------:R-:W0:Y:S01]  /*1ab0*/  MUFU.RSQ R5, -QNAN ;  /* 0xffc0000000057908 */ /* 0x000e220000001400 */
[----:B------:R-:W-:Y:S05]  /*1ac0*/  BRA `(.L_x_38) ;  /* 0x0000000000047947 */ /* 0x000fea0003800000 */
.L_x_30:
[----:B------:R-:W-:-:S07]  /*1ad0*/  FADD.FTZ R5, R4, R5 ;  /* 0x0000000504057221 */ /* 0x000fce0000010000 */
.L_x_38:
[----:B------:R-:W-:Y:S05]  /*1ae0*/  BSYNC.RECONVERGENT B1 ;  /* 0x0000000000017941 */ /* 0x000fea0003800200 */
.L_x_28:
[----:B0-----:R-:W-:Y:S01]  /*1af0*/  MOV R11, R5 ;  /* 0x00000005000b7202 */ /* 0x001fe20000000f00 */
[----:B------:R-:W-:Y:S01]  /*1b00*/  HFMA2 R5, -RZ, RZ, 0, 0 ;  /* 0x00000000ff057431 */ /* 0x000fe200000001ff */
[----:B------:R-:W-:-:S04]  /*1b10*/  MOV R4, R12 ;  /* 0x0000000c00047202 */ /* 0x000fc80000000f00 */
[----:B------:R-:W-:Y:S05]  /*1b20*/  RET.REL.NODEC R4 `(_Z17gmPosteriorKernelPKfPfS0_S0_S0_ii) ;  /* 0xffffffe404347950 */ /* 0x000fea0003c3ffff */
.L_x_39:
[----:B------:R-:W-:-:S00]  /*1b30*/  BRA `(.L_x_39) ;  /* 0xfffffffc00fc7947 */ /* 0x000fc0000383ffff */
[----:B------:R-:W-:-:S00]  /*1b40*/  NOP ;  /* 0x0000000000007918 */ /* 0x000fc00000000000 */
        /* <DEDUP_REMOVED lines=11> */
.L_x_76:


//--------------------- .text._Z16gmOperatorKernelPKfPfS0_S0_S0_ii --------------------------
	.section	.text._Z16gmOperatorKernelPKfPfS0_S0_S0_ii,"ax",@progbits
	.align	128
        .global         _Z16gmOperatorKernelPKfPfS0_S0_S0_ii
        .type           _Z16gmOperatorKernelPKfPfS0_S0_S0_ii,@function
        .size           _Z16gmOperatorKernelPKfPfS0_S0_S0_ii,(.L_x_79 - _Z16gmOperatorKernelPKfPfS0_S0_S0_ii)
        .other          _Z16gmOperatorKernelPKfPfS0_S0_S0_ii,@"STO_CUDA_ENTRY STV_DEFAULT"
_Z16gmOperatorKernelPKfPfS0_S0_S0_ii:
.text._Z16gmOperatorKernelPKfPfS0_S0_S0_ii:
        /* <DEDUP_REMOVED lines=29> */
[----:B-1---5:R-:W-:Y:S05]  /*01d0*/  CALL.REL.NOINC `($__internal_4_$__cuda_sm20_sqrt_rn_f32_slowpath) ;  /* 0x0000000c00807944 */ /* 0x022fea0003c00000 */
[----:B------:R-:W-:Y:S01]  /*01e0*/  IMAD.MOV.U32 R6, RZ, RZ, R3 ;  /* 0x000000ffff067224 */ /* 0x000fe200078e0003 */
[----:B------:R-:W-:Y:S06]  /*01f0*/  BRA `(.L_x_41) ;  /* 0x0000000000107947 */ /* 0x000fec0003800000 */
.L_x_40:
[----:B-1----:R-:W-:Y:S01]  /*0200*/  FMUL.FTZ R3, R2, R13 ;  /* 0x0000000d02037220 */ /* 0x002fe20000410000 */
[----:B------:R-:W-:-:S03]  /*0210*/  FMUL.FTZ R13, R13, 0.5 ;  /* 0x3f0000000d0d7820 */ /* 0x000fc60000410000 */
[----:B------:R-:W-:-:S04]  /*0220*/  FFMA R6, -R3, R3, R2 ;  /* 0x0000000303067223 */ /* 0x000fc80000000102 */
[----:B------:R-:W-:-:S07]  /*0230*/  FFMA R6, R6, R13, R3 ;  /* 0x0000000d06067223 */ /* 0x000fce0000000003 */
.L_x_41:
        /* <DEDUP_REMOVED lines=13> */
[----:B------:R-:W-:Y:S05]  /*0310*/  CALL.REL.NOINC `($__internal_5_$__cuda_sm3x_div_rn_noftz_f32_slowpath) ;  /* 0x0000000c008c7944 */ /* 0x000fea0003c00000 */
[----:B------:R-:W-:-:S07]  /*0320*/  MOV R7, R2 ;  /* 0x0000000200077202 */ /* 0x000fce0000000f00 */
.L_x_43:
[----:B------:R-:W-:Y:S05]  /*0330*/  BSYNC.RECONVERGENT B0 ;  /* 0x0000000000007941 */ /* 0x000fea0003800200 */
.L_x_42:
[----:B------:R-:W-:Y:S02]  /*0340*/  HFMA2 R3, -RZ, RZ, 3.7421875, 0 ;  /* 0x437c0000ff037431 */ /* 0x000fe400000001ff */
[----:B------:R-:W-:Y:S02]  /*0350*/  IMAD.MOV.U32 R2, RZ, RZ, 0x3bbb989d ;  /* 0x3bbb989dff027424 */ /* 0x000fe400078e00ff */
[----:B------:R-:W-:Y:S02]  /*0360*/  FMUL R9, R6, 2.5066282749176025391 ;  /* 0x40206c9906097820 */ /* 0x000fe40000400000 */
[----:B------:R-:W-:-:S04]  /*0370*/  FFMA.SAT R2, R7, R2, 0.5 ;  /* 0x3f00000007027423 */ /* 0x000fc80000002002 */
[----:B------:R-:W-:Y:S01]  /*0380*/  FFMA.RM R2, R2, R3, 12582913 ;  /* 0x4b40000102027423 */ /* 0x000fe20000004003 */
[----:B------:R-:W-:-:S03]  /*0390*/  VIADD R3, R9, 0x1800000 ;  /* 0x0180000009037836 */ /* 0x000fc60000000000 */
[C---:B------:R-:W-:Y:S02]  /*03a0*/  FADD R8, R2.reuse, -12583039 ;  /* 0xcb40007f02087421 */ /* 0x040fe40000000000 */
[----:B------:R-:W-:Y:S02]  /*03b0*/  LOP3.LUT R3, R3, 0x7f800000, RZ, 0xc0, !PT ;  /* 0x7f80000003037812 */ /* 0x000fe400078ec0ff */
[----:B------:R-:W-:Y:S02]  /*03c0*/  FFMA R8, R7, 1.4426950216293334961, -R8 ;  /* 0x3fb8aa3b07087823 */ /* 0x000fe40000000808 */
[----:B------:R-:W-:Y:S02]  /*03d0*/  ISETP.GT.U32.AND P0, PT, R3, 0x1ffffff, PT ;  /* 0x01ffffff0300780c */ /* 0x000fe40003f04070 */
[----:B------:R-:W-:Y:S01]  /*03e0*/  FFMA R8, R7, 1.925963033500011079e-08, R8 ;  /* 0x32a5706007087823 */ /* 0x000fe20000000008 */
[----:B------:R-:W-:-:S05]  /*03f0*/  SHF.L.U32 R3, R2, 0x17, RZ ;  /* 0x0000001702037819 */ /* 0x000fca00000006ff */
[----:B------:R-:W0:Y:S02]  /*0400*/  MUFU.EX2 R8, R8 ;  /* 0x0000000800087308 */ /* 0x000e240000000800 */
[----:B0-----:R-:W-:-:S03]  /*0410*/  FMUL R3, R3, R8 ;  /* 0x0000000803037220 */ /* 0x001fc60000400000 */
[----:B------:R-:W-:Y:S05]  /*0420*/  @P0 BRA `(.L_x_44) ;  /* 0x0000000000100947 */ /* 0x000fea0003800000 */
[----:B------:R-:W-:Y:S01]  /*0430*/  IMAD.MOV.U32 R2, RZ, RZ, R9 ;  /* 0x000000ffff027224 */ /* 0x000fe200078e0009 */
[----:B------:R-:W-:-:S07]  /*0440*/  MOV R8, 0x460 ;  /* 0x0000046000087802 */ /* 0x000fce0000000f00 */
[----:B------:R-:W-:Y:S05]  /*0450*/  CALL.REL.NOINC `($__internal_3_$__cuda_sm20_rcp_rn_f32_slowpath) ;  /* 0x00000008000c7944 */ /* 0x000fea0003c00000 */
[----:B------:R-:W-:Y:S05]  /*0460*/  BRA `(.L_x_45) ;  /* 0x0000000000107947 */ /* 0x000fea0003800000 */
.L_x_44:
[----:B------:R-:W0:Y:S02]  /*0470*/  MUFU.RCP R14, R9 ;  /* 0x00000009000e7308 */ /* 0x000e240000001000 */
[----:B0-----:R-:W-:-:S04]  /*0480*/  FFMA R2, R9, R14, -1 ;  /* 0xbf80000009027423 */ /* 0x001fc8000000000e */
[----:B------:R-:W-:-:S04]  /*0490*/  FADD.FTZ R7, -R2, -RZ ;  /* 0x800000ff02077221 */ /* 0x000fc80000010100 */
[----:B------:R-:W-:-:S07]  /*04a0*/  FFMA R14, R14, R7, R14 ;  /* 0x000000070e0e7223 */ /* 0x000fce000000000e */
.L_x_45:
[----:B------:R-:W0:Y:S08]  /*04b0*/  LDC.64 R12, c[0x0][0x3a0] ;  /* 0x0000e800ff0c7b82 */ /* 0x000e300000000a00 */
[----:B------:R-:W1:Y:S08]  /*04c0*/  LDC.64 R6, c[0x0][0x390] ;  /* 0x0000e400ff067b82 */ /* 0x000e700000000a00 */
[----:B------:R-:W2:Y:S01]  /*04d0*/  LDC.64 R10, c[0x0][0x398] ;  /* 0x0000e600ff0a7b82 */ /* 0x000ea20000000a00 */
[----:B0-----:R-:W3:Y:S04]  /*04e0*/  LDG.E R2, desc[UR4][R12.64+0x4] ;  /* 0x000004040c027981 */ /* 0x001ee8000c1e1900 */
[----:B-1----:R0:W5:Y:S04]  /*04f0*/  LDG.E R6, desc[UR4][R6.64+0x4] ;  /* 0x0000040406067981 */ /* 0x002168000c1e1900 */
[----:B--2---:R0:W5:Y:S01]  /*0500*/  LDG.E R8, desc[UR4][R10.64+0x4] ;  /* 0x000004040a087981 */ /* 0x004162000c1e1900 */
[----:B------:R-:W-:Y:S01]  /*0510*/  FMUL R3, R3, R14 ;  /* 0x0000000e03037220 */ /* 0x000fe20000400000 */
[----:B---3--:R-:W-:Y:S01]  /*0520*/  IADD3 R9, PT, PT, R2, -0xd000000, RZ ;  /* 0xf300000002097810 */ /* 0x008fe20007ffe0ff */
[----:B------:R0:W1:Y:S03]  /*0530*/  MUFU.RSQ R15, R2 ;  /* 0x00000002000f7308 */ /* 0x0000660000001400 */
[----:B------:R-:W-:Y:S01]  /*0540*/  ISETP.GT.U32.AND P0, PT, R9, 0x727fffff, PT ;  /* 0x727fffff0900780c */ /* 0x000fe20003f04070 */
[----:B------:R-:W-:-:S12]  /*0550*/  FFMA R9, R0, R3, RZ ;  /* 0x0000000300097223 */ /* 0x000fd800000000ff */
[----:B0-----:R-:W-:Y:S05]  /*0560*/  @!P0 BRA `(.L_x_46) ;  /* 0x0000000000108947 */ /* 0x001fea0003800000 */
[----:B-1----:R-:W-:-:S07]  /*0570*/  MOV R15, 0x590 ;  /* 0x00000590000f7802 */ /* 0x002fce0000000f00 */
[----:B-----5:R-:W-:Y:S05]  /*0580*/  CALL.REL.NOINC `($__internal_4_$__cuda_sm20_sqrt_rn_f32_slowpath) ;  /* 0x0000000800947944 */ /* 0x020fea0003c00000 */
[----:B------:R-:W-:Y:S01]  /*0590*/  IMAD.MOV.U32 R7, RZ, RZ, R3 ;  /* 0x000000ffff077224 */ /* 0x000fe200078e0003 */
[----:B------:R-:W-:Y:S06]  /*05a0*/  BRA `(.L_x_47) ;  /* 0x0000000000107947 */ /* 0x000fec0003800000 */
.L_x_46:
[----:B-1----:R-:W-:Y:S01]  /*05b0*/  FMUL.FTZ R7, R2, R15 ;  /* 0x0000000f02077220 */ /* 0x002fe20000410000 */
[----:B------:R-:W-:-:S03]  /*05c0*/  FMUL.FTZ R15, R15, 0.5 ;  /* 0x3f0000000f0f7820 */ /* 0x000fc60000410000 */
[----:B------:R-:W-:-:S04]  /*05d0*/  FFMA R0, -R7, R7, R2 ;  /* 0x0000000707007223 */ /* 0x000fc80000000102 */
[----:B------:R-:W-:-:S07]  /*05e0*/  FFMA R7, R0, R15, R7 ;  /* 0x0000000f00077223 */ /* 0x000fce0000000007 */
.L_x_47:
        /* <DEDUP_REMOVED lines=13> */
[----:B------:R-:W-:-:S07]  /*06c0*/  MOV R10, 0x6e0 ;  /* 0x000006e0000a7802 */ /* 0x000fce0000000f00 */
[----:B------:R-:W-:Y:S05]  /*06d0*/  CALL.REL.NOINC `($__internal_5_$__cuda_sm3x_div_rn_noftz_f32_slowpath) ;  /* 0x00000008009c7944 */ /* 0x000fea0003c00000 */
.L_x_49:
[----:B------:R-:W-:Y:S05]  /*06e0*/  BSYNC.RECONVERGENT B0 ;  /* 0x0000000000007941 */ /* 0x000fea0003800200 */
.L_x_48:
[----:B------:R-:W-:Y:S02]  /*06f0*/  HFMA2 R11, -RZ, RZ, 3.7421875, 0 ;  /* 0x437c0000ff0b7431 */ /* 0x000fe400000001ff */
[----:B------:R-:W-:Y:S02]  /*0700*/  IMAD.MOV.U32 R3, RZ, RZ, 0x3bbb989d ;  /* 0x3bbb989dff037424 */ /* 0x000fe400078e00ff */
[----:B------:R-:W-:Y:S02]  /*0710*/  FMUL R8, R7, 2.5066282749176025391 ;  /* 0x40206c9907087820 */ /* 0x000fe40000400000 */
[----:B------:R-:W-:-:S04]  /*0720*/  FFMA.SAT R0, R2, R3, 0.5 ;  /* 0x3f00000002007423 */ /* 0x000fc80000002003 */
[----:B------:R-:W-:-:S04]  /*0730*/  FFMA.RM R0, R0, R11, 12582913 ;  /* 0x4b40000100007423 */ /* 0x000fc8000000400b */
[C---:B------:R-:W-:Y:S01]  /*0740*/  FADD R3, R0.reuse, -12583039 ;  /* 0xcb40007f00037421 */ /* 0x040fe20000000000 */
[----:B------:R-:W-:-:S03]  /*0750*/  SHF.L.U32 R0, R0, 0x17, RZ ;  /* 0x0000001700007819 */ /* 0x000fc600000006ff */
[----:B------:R-:W-:-:S04]  /*0760*/  FFMA R3, R2, 1.4426950216293334961, -R3 ;  /* 0x3fb8aa3b02037823 */ /* 0x000fc80000000803 */
[----:B------:R-:W-:Y:S01]  /*0770*/  FFMA R3, R2, 1.925963033500011079e-08, R3 ;  /* 0x32a5706002037823 */ /* 0x000fe20000000003 */
[----:B------:R-:W-:-:S05]  /*0780*/  VIADD R2, R8, 0x1800000 ;  /* 0x0180000008027836 */ /* 0x000fca0000000000 */
[----:B------:R-:W-:Y:S01]  /*0790*/  LOP3.LUT R2, R2, 0x7f800000, RZ, 0xc0, !PT ;  /* 0x7f80000002027812 */ /* 0x000fe200078ec0ff */
[----:B------:R-:W0:Y:S03]  /*07a0*/  MUFU.EX2 R3, R3 ;  /* 0x0000000300037308 */ /* 0x000e260000000800 */
[----:B------:R-:W-:Y:S01]  /*07b0*/  ISETP.GT.U32.AND P0, PT, R2, 0x1ffffff, PT ;  /* 0x01ffffff0200780c */ /* 0x000fe20003f04070 */
[----:B0-----:R-:W-:-:S12]  /*07c0*/  FMUL R0, R0, R3 ;  /* 0x0000000300007220 */ /* 0x001fd80000400000 */
[----:B------:R-:W-:Y:S05]  /*07d0*/  @P0 BRA `(.L_x_50) ;  /* 0x0000000000140947 */ /* 0x000fea0003800000 */
[----:B------:R-:W-:Y:S01]  /*07e0*/  IMAD.MOV.U32 R2, RZ, RZ, R8 ;  /* 0x000000ffff027224 */ /* 0x000fe200078e0008 */
[----:B------:R-:W-:-:S07]  /*07f0*/  MOV R8, 0x810 ;  /* 0x0000081000087802 */ /* 0x000fce0000000f00 */
[----:B------:R-:W-:Y:S05]  /*0800*/  CALL.REL.NOINC `($__internal_3_$__cuda_sm20_rcp_rn_f32_slowpath) ;  /* 0x0000000400207944 */ /* 0x000fea0003c00000 */
[----:B------:R-:W-:Y:S01]  /*0810*/  MOV R15, R14 ;  /* 0x0000000e000f7202 */ /* 0x000fe20000000f00 */
[----:B------:R-:W-:Y:S06]  /*0820*/  BRA `(.L_x_51) ;  /* 0x0000000000107947 */ /* 0x000fec0003800000 */
.L_x_50:
[----:B------:R-:W0:Y:S02]  /*0830*/  MUFU.RCP R15, R8 ;  /* 0x00000008000f7308 */ /* 0x000e240000001000 */
[----:B0-----:R-:W-:-:S04]  /*0840*/  FFMA R2, R8, R15, -1 ;  /* 0xbf80000008027423 */ /* 0x001fc8000000000f */
[----:B------:R-:W-:-:S04]  /*0850*/  FADD.FTZ R2, -R2, -RZ ;  /* 0x800000ff02027221 */ /* 0x000fc80000010100 */
[----:B------:R-:W-:-:S07]  /*0860*/  FFMA R15, R15, R2, R15 ;  /* 0x000000020f0f7223 */ /* 0x000fce000000000f */
.L_x_51:
[----:B------:R-:W0:Y:S08]  /*0870*/  LDC.64 R2, c[0x0][0x3a0] ;  /* 0x0000e800ff027b82 */ /* 0x000e300000000a00 */
[----:B------:R-:W1:Y:S08]  /*0880*/  LDC.64 R12, c[0x0][0x390] ;  /* 0x0000e400ff0c7b82 */ /* 0x000e700000000a00 */
[----:B------:R-:W2:Y:S01]  /*0890*/  LDC.64 R10, c[0x0][0x398] ;  /* 0x0000e600ff0a7b82 */ /* 0x000ea20000000a00 */
[----:B0-----:R-:W3:Y:S04]  /*08a0*/  LDG.E R2, desc[UR4][R2.64+0x8] ;  /* 0x0000080402027981 */ /* 0x001ee8000c1e1900 */
[----:B-1----:R0:W5:Y:S04]  /*08b0*/  LDG.E R7, desc[UR4][R12.64+0x8] ;  /* 0x000008040c077981 */ /* 0x002168000c1e1900 */
[----:B--2---:R0:W5:Y:S01]  /*08c0*/  LDG.E R10, desc[UR4][R10.64+0x8] ;  /* 0x000008040a0a7981 */ /* 0x004162000c1e1900 */
[----:B------:R-:W-:-:S04]  /*08d0*/  FMUL R0, R0, R15 ;  /* 0x0000000f00007220 */ /* 0x000fc80000400000 */
[----:B------:R-:W-:Y:S01]  /*08e0*/  FFMA R6, R6, R0, R9 ;  /* 0x0000000006067223 */ /* 0x000fe20000000009 */
[----:B---3--:R-:W-:Y:S01]  /*08f0*/  VIADD R8, R2, 0xf3000000 ;  /* 0xf300000002087836 */ /* 0x008fe20000000000 */
[----:B------:R0:W1:Y:S04]  /*0900*/  MUFU.RSQ R17, R2 ;  /* 0x0000000200117308 */ /* 0x0000680000001400 */
[----:B------:R-:W-:-:S13]  /*0910*/  ISETP.GT.U32.AND P0, PT, R8, 0x727fffff, PT ;  /* 0x727fffff0800780c */ /* 0x000fda0003f04070 */
[----:B01----:R-:W-:Y:S05]  /*0920*/  @!P0 BRA `(.L_x_52) ;  /* 0x0000000000108947 */ /* 0x003fea0003800000 */
[----:B------:R-:W-:-:S07]  /*0930*/  MOV R15, 0x950 ;  /* 0x00000950000f7802 */ /* 0x000fce0000000f00 */
[----:B-----5:R-:W-:Y:S05]  /*0940*/  CALL.REL.NOINC `($__internal_4_$__cuda_sm20_sqrt_rn_f32_slowpath) ;  /* 0x0000000400a47944 */ /* 0x020fea0003c00000 */
[----:B------:R-:W-:Y:S01]  /*0950*/  MOV R8, R3 ;  /* 0x0000000300087202 */ /* 0x000fe20000000f00 */
[----:B------:R-:W-:Y:S06]  /*0960*/  BRA `(.L_x_53) ;  /* 0x0000000000107947 */ /* 0x000fec0003800000 */
.L_x_52:
[----:B------:R-:W-:Y:S01]  /*0970*/  FMUL.FTZ R3, R2, R17 ;  /* 0x0000001102037220 */ /* 0x000fe20000410000 */
[----:B------:R-:W-:-:S03]  /*0980*/  FMUL.FTZ R17, R17, 0.5 ;  /* 0x3f00000011117820 */ /* 0x000fc60000410000 */
[----:B------:R-:W-:-:S04]  /*0990*/  FFMA R8, -R3, R3, R2 ;  /* 0x0000000303087223 */ /* 0x000fc80000000102 */
[----:B------:R-:W-:-:S07]  /*09a0*/  FFMA R8, R8, R17, R3 ;  /* 0x0000001108087223 */ /* 0x000fce0000000003 */
.L_x_53:
        /* <DEDUP_REMOVED lines=15> */
.L_x_55:
[----:B------:R-:W-:Y:S05]  /*0aa0*/  BSYNC.RECONVERGENT B0 ;  /* 0x0000000000007941 */ /* 0x000fea0003800200 */
.L_x_54:
[----:B------:R-:W-:Y:S02]  /*0ab0*/  HFMA2 R5, -RZ, RZ, 3.7421875, 0 ;  /* 0x437c0000ff057431 */ /* 0x000fe400000001ff */
[----:B------:R-:W-:Y:S02]  /*0ac0*/  IMAD.MOV.U32 R3, RZ, RZ, 0x3bbb989d ;  /* 0x3bbb989dff037424 */ /* 0x000fe400078e00ff */
[----:B------:R-:W-:Y:S02]  /*0ad0*/  FMUL R8, R8, 2.5066282749176025391 ;  /* 0x40206c9908087820 */ /* 0x000fe40000400000 */
[----:B------:R-:W-:-:S04]  /*0ae0*/  FFMA.SAT R0, R2, R3, 0.5 ;  /* 0x3f00000002007423 */ /* 0x000fc80000002003 */
[----:B------:R-:W-:-:S04]  /*0af0*/  FFMA.RM R0, R0, R5, 12582913 ;  /* 0x4b40000100007423 */ /* 0x000fc80000004005 */
[C---:B------:R-:W-:Y:S01]  /*0b00*/  FADD R3, R0.reuse, -12583039 ;  /* 0xcb40007f00037421 */ /* 0x040fe20000000000 */
[----:B------:R-:W-:-:S03]  /*0b10*/  IMAD.SHL.U32 R0, R0, 0x800000, RZ ;  /* 0x0080000000007824 */ /* 0x000fc600078e00ff */
[----:B------:R-:W-:-:S04]  /*0b20*/  FFMA R3, R2, 1.4426950216293334961, -R3 ;  /* 0x3fb8aa3b02037823 */ /* 0x000fc80000000803 */
[----:B------:R-:W-:Y:S01]  /*0b30*/  FFMA R3, R2, 1.925963033500011079e-08, R3 ;  /* 0x32a5706002037823 */ /* 0x000fe20000000003 */
[----:B------:R-:W-:-:S04]  /*0b40*/  IADD3 R2, PT, PT, R8, 0x1800000, RZ ;  /* 0x0180000008027810 */ /* 0x000fc80007ffe0ff */
[----:B------:R-:W-:Y:S01]  /*0b50*/  LOP3.LUT R2, R2, 0x7f800000, RZ, 0xc0, !PT ;  /* 0x7f80000002027812 */ /* 0x000fe200078ec0ff */
[----:B------:R-:W0:Y:S03]  /*0b60*/  MUFU.EX2 R3, R3 ;  /* 0x0000000300037308 */ /* 0x000e260000000800 */
[----:B------:R-:W-:Y:S01]  /*0b70*/  ISETP.GT.U32.AND P0, PT, R2, 0x1ffffff, PT ;  /* 0x01ffffff0200780c */ /* 0x000fe20003f04070 */
[----:B0-----:R-:W-:-:S12]  /*0b80*/  FMUL R0, R0, R3 ;  /* 0x0000000300007220 */ /* 0x001fd80000400000 */
[----:B------:R-:W-:Y:S05]  /*0b90*/  @P0 BRA `(.L_x_56) ;  /* 0x0000000000140947 */ /* 0x000fea0003800000 */
[----:B------:R-:W-:Y:S02]  /*0ba0*/  MOV R2, R8 ;  /* 0x0000000800027202 */ /* 0x000fe40000000f00 */
[----:B------:R-:W-:-:S07]  /*0bb0*/  MOV R8, 0xbd0 ;  /* 0x00000bd000087802 */ /* 0x000fce0000000f00 */
[----:B------:R-:W-:Y:S05]  /*0bc0*/  CALL.REL.NOINC `($__internal_3_$__cuda_sm20_rcp_rn_f32_slowpath) ;  /* 0x0000000000307944 */ /* 0x000fea0003c00000 */
[----:B------:R-:W-:Y:S01]  /*0bd0*/  MOV R5, R14 ;  /* 0x0000000e00057202 */ /* 0x000fe20000000f00 */
[----:B------:R-:W-:Y:S06]  /*0be0*/  BRA `(.L_x_57) ;  /* 0x0000000000107947 */ /* 0x000fec0003800000 */
.L_x_56:
[----:B------:R-:W0:Y:S02]  /*0bf0*/  MUFU.RCP R5, R8 ;  /* 0x0000000800057308 */ /* 0x000e240000001000 */
[----:B0-----:R-:W-:-:S04]  /*0c00*/  FFMA R2, R8, R5, -1 ;  /* 0xbf80000008027423 */ /* 0x001fc80000000005 */
[----:B------:R-:W-:-:S04]  /*0c10*/  FADD.FTZ R2, -R2, -RZ ;  /* 0x800000ff02027221 */ /* 0x000fc80000010100 */
[----:B------:R-:W-:-:S07]  /*0c20*/  FFMA R5, R5, R2, R5 ;  /* 0x0000000205057223 */ /* 0x000fce0000000005 */
.L_x_57:
[----:B------:R-:W0:Y:S01]  /*0c30*/  LDC.64 R2, c[0x0][0x388] ;  /* 0x0000e200ff027b82 */ /* 0x000e220000000a00 */
[----:B------:R-:W-:-:S04]  /*0c40*/  FMUL R0, R0, R5 ;  /* 0x0000000500007220 */ /* 0x000fc80000400000 */
[----:B------:R-:W-:Y:S01]  /*0c50*/  FFMA R7, R7, R0, R6 ;  /* 0x0000000007077223 */ /* 0x000fe20000000006 */
[----:B0-----:R-:W-:-:S05]  /*0c60*/  IMAD.WIDE R4, R4, 0x4, R2 ;  /* 0x0000000404047825 */ /* 0x001fca00078e0202 */
[----:B------:R-:W-:Y:S01]  /*0c70*/  STG.E desc[UR4][R4.64], R7 ;  /* 0x0000000704007986 */ /* 0x000fe2000c101904 */
[----:B------:R-:W-:Y:S05]  /*0c80*/  EXIT ;  /* 0x000000000000794d */ /* 0x000fea0003800000 */
        .weak           $__internal_3_$__cuda_sm20_rcp_rn_f32_slowpath
        .type           $__internal_3_$__cuda_sm20_rcp_rn_f32_slowpath,@function
        .size           $__internal_3_$__cuda_sm20_rcp_rn_f32_slowpath,($__internal_4_$__cuda_sm20_sqrt_rn_f32_slowpath - $__internal_3_$__cuda_sm20_rcp_rn_f32_slowpath)
$__internal_3_$__cuda_sm20_rcp_rn_f32_slowpath:
[----:B------:R-:W-:-:S05]  /*0c90*/  IMAD.SHL.U32 R10, R2, 0x2, RZ ;  /* 0x00000002020a7824 */ /* 0x000fca00078e00ff */
        /* <DEDUP_REMOVED lines=8> */
[----:B--2---:R-:W3:Y:S02]  /*0d20*/  MUFU.RCP R2, R11 ;  /* 0x0000000b00027308 */ /* 0x004ee40000001000 */
[----:B---3--:R-:W-:-:S04]  /*0d30*/  FFMA R10, R11, R2, -1 ;  /* 0xbf8000000b0a7423 */ /* 0x008fc80000000002 */
[----:B------:R-:W-:-:S04]  /*0d40*/  FADD.FTZ R13, -R10, -RZ ;  /* 0x800000ff0a0d7221 */ /* 0x000fc80000010100 */
[----:B------:R-:W-:-:S04]  /*0d50*/  FFMA R2, R2, R13, R2 ;  /* 0x0000000d02027223 */ /* 0x000fc80000000002 */
[----:B------:R-:W-:Y:S01]  /*0d60*/  FFMA R10, R2, 1.84467440737095516160e+19, RZ ;  /* 0x5f800000020a7823 */ /* 0x000fe200000000ff */
[----:B------:R-:W-:Y:S06]  /*0d70*/  BRA `(.L_x_59) ;  /* 0x0000000000887947 */ /* 0x000fec0003800000 */
.L_x_58:
[----:B------:R-:W-:-:S04]  /*0d80*/  IADD3 R16, PT, PT, R10, -0xfd, RZ ;  /* 0xffffff030a107810 */ /* 0x000fc80007ffe0ff */
[----:B------:R-:W-:-:S13]  /*0d90*/  ISETP.GT.U32.AND P0, PT, R16, 0x1, PT ;  /* 0x000000011000780c */ /* 0x000fda0003f04070 */
[----:B------:R-:W-:Y:S05]  /*0da0*/  @P0 BRA `(.L_x_60) ;  /* 0x0000000000780947 */ /* 0x000fea0003800000 */
[----:B------:R-:W-:Y:S01]  /*0db0*/  LOP3.LUT R11, R2, 0x7fffff, RZ, 0xc0, !PT ;  /* 0x007fffff020b7812 */ /* 0x000fe200078ec0ff */
[----:B------:R-:W-:-:S03]  /*0dc0*/  IMAD.MOV.U32 R15, RZ, RZ, 0x3 ;  /* 0x00000003ff0f7424 */ /* 0x000fc600078e00ff */
        /* <DEDUP_REMOVED lines=14> */
[----:B------:R-:W-:Y:S02]  /*0eb0*/  LOP3.LUT P1, RZ, R13, R16, R12, 0xf8, !PT ;  /* 0x000000100dff7212 */ /* 0x000fe4000782f80c */
[C---:B------:R-:W-:Y:S02]  /*0ec0*/  LOP3.LUT P0, RZ, R15.reuse, 0x1, RZ, 0xc0, !PT ;  /* 0x000000010fff7812 */ /* 0x040fe4000780c0ff */
[----:B------:R-:W-:-:S04]  /*0ed0*/  LOP3.LUT P2, RZ, R15, 0x2, RZ, 0xc0, !PT ;  /* 0x000000020fff7812 */ /* 0x000fc8000784c0ff */
[----:B------:R-:W-:Y:S02]  /*0ee0*/  PLOP3.LUT P0, PT, P0, P1, P2, 0xe0, 0x0 ;  /* 0x000000000000781c */ /* 0x000fe40000703c20 */
[----:B------:R-:W-:Y:S02]  /*0ef0*/  LOP3.LUT P1, RZ, R2, 0x7fffff, RZ, 0xc0, !PT ;  /* 0x007fffff02ff7812 */ /* 0x000fe4000782c0ff */
[----:B------:R-:W-:-:S04]  /*0f00*/  SEL R11, RZ, 0x1, !P0 ;  /* 0x00000001ff0b7807 */ /* 0x000fc80004000000 */
[----:B------:R-:W-:-:S04]  /*0f10*/  IADD3 R11, PT, PT, -R11, RZ, RZ ;  /* 0x000000ff0b0b7210 */ /* 0x000fc80007ffe1ff */
[----:B------:R-:W-:Y:S01]  /*0f20*/  ISETP.GE.AND P0, PT, R11, RZ, PT ;  /* 0x000000ff0b00720c */ /* 0x000fe20003f06270 */
[----:B------:R-:W-:-:S05]  /*0f30*/  VIADD R11, R10, 0xffffff04 ;  /* 0xffffff040a0b7836 */ /* 0x000fca0000000000 */
[----:B------:R-:W-:-:S07]  /*0f40*/  SHF.R.U32.HI R11, RZ, R11, R12 ;  /* 0x0000000bff0b7219 */ /* 0x000fce000001160c */
[----:B------:R-:W-:-:S04]  /*0f50*/  @!P0 IADD3 R11, PT, PT, R11, 0x1, RZ ;  /* 0x000000010b0b8810 */ /* 0x000fc80007ffe0ff */
[----:B------:R-:W-:-:S04]  /*0f60*/  @!P1 SHF.L.U32 R11, R11, 0x1, RZ ;  /* 0x000000010b0b9819 */ /* 0x000fc800000006ff */
[----:B------:R-:W-:Y:S01]  /*0f70*/  LOP3.LUT R10, R11, 0x80000000, R2, 0xf8, !PT ;  /* 0x800000000b0a7812 */ /* 0x000fe200078ef802 */
[----:B------:R-:W-:Y:S06]  /*0f80*/  BRA `(.L_x_59) ;  /* 0x0000000000047947 */ /* 0x000fec0003800000 */
.L_x_60:
[----:B------:R0:W1:Y:S02]  /*0f90*/  MUFU.RCP R10, R2 ;  /* 0x00000002000a7308 */ /* 0x0000640000001000 */
.L_x_59:
[----:B------:R-:W-:Y:S02]  /*0fa0*/  HFMA2 R11, -RZ, RZ, 0, 0 ;  /* 0x00000000ff0b7431 */ /* 0x000fe400000001ff */
[----:B-1-3--:R-:W-:Y:S01]  /*0fb0*/  IMAD.MOV.U32 R14, RZ, RZ, R10 ;  /* 0x000000ffff0e7224 */ /* 0x00afe200078e000a */
[----:B------:R-:W-:-:S04]  /*0fc0*/  MOV R10, R8 ;  /* 0x00000008000a7202 */ /* 0x000fc80000000f00 */
[----:B0-2---:R-:W-:Y:S05]  /*0fd0*/  RET.REL.NODEC R10 `(_Z16gmOperatorKernelPKfPfS0_S0_S0_ii) ;  /* 0xfffffff00a087950 */ /* 0x005fea0003c3ffff */
        .weak           $__internal_4_$__cuda_sm20_sqrt_rn_f32_slowpath
        .type           $__internal_4_$__cuda_sm20_sqrt_rn_f32_slowpath,@function
        .size           $__internal_4_$__cuda_sm20_sqrt_rn_f32_slowpath,($__internal_5_$__cuda_sm3x_div_rn_noftz_f32_slowpath - $__internal_4_$__cuda_sm20_sqrt_rn_f32_slowpath)
$__internal_4_$__cuda_sm20_sqrt_rn_f32_slowpath:
[----:B------:R-:W-:-:S13]  /*0fe0*/  LOP3.LUT P0, RZ, R2, 0x7fffffff, RZ, 0xc0, !PT ;  /* 0x7fffffff02ff7812 */ /* 0x000fda000780c0ff */
[----:B------:R-:W-:Y:S01]  /*0ff0*/  @!P0 IMAD.MOV.U32 R3, RZ, RZ, R2 ;  /* 0x000000ffff038224 */ /* 0x000fe200078e0002 */
[----:B------:R-:W-:Y:S06]  /*1000*/  @!P0 BRA `(.L_x_61) ;  /* 0x0000000000448947 */ /* 0x000fec0003800000 */
[----:B------:R-:W-:-:S13]  /*1010*/  FSETP.GEU.FTZ.AND P0, PT, R2, RZ, PT ;  /* 0x000000ff0200720b */ /* 0x000fda0003f1e000 */
[----:B------:R-:W-:Y:S01]  /*1020*/  @!P0 MOV R3, 0x7fffffff ;  /* 0x7fffffff00038802 */ /* 0x000fe20000000f00 */
        /* <DEDUP_REMOVED lines=15> */
.L_x_61:
[----:B------:R-:W-:Y:S02]  /*1120*/  HFMA2 R13, -RZ, RZ, 0, 0 ;  /* 0x00000000ff0d7431 */ /* 0x000fe400000001ff */
[----:B------:R-:W-:-:S04]  /*1130*/  IMAD.MOV.U32 R12, RZ, RZ, R15 ;  /* 0x000000ffff0c7224 */ /* 0x000fc800078e000f */
[----:B------:R-:W-:Y:S05]  /*1140*/  RET.REL.NODEC R12 `(_Z16gmOperatorKernelPKfPfS0_S0_S0_ii) ;  /* 0xffffffec0cac7950 */ /* 0x000fea0003c3ffff */
        .weak           $__internal_5_$__cuda_sm3x_div_rn_noftz_f32_slowpath
        .type           $__internal_5_$__cuda_sm3x_div_rn_noftz_f32_slowpath,@function
        .size           $__internal_5_$__cuda_sm3x_div_rn_noftz_f32_slowpath,(.L_x_79 - $__internal_5_$__cuda_sm3x_div_rn_noftz_f32_slowpath)
$__internal_5_$__cuda_sm3x_div_rn_noftz_f32_slowpath:
[----:B------:R-:W-:Y:S01]  /*1150*/  SHF.R.U32.HI R12, RZ, 0x17, R3 ;  /* 0x00000017ff0c7819 */ /* 0x000fe20000011603 */
[----:B------:R-:W-:Y:S01]  /*1160*/  BSSY.RECONVERGENT B1, `(.L_x_62) ;  /* 0x0000062000017945 */ /* 0x000fe20003800200 */
[----:B------:R-:W-:Y:S02]  /*1170*/  SHF.R.U32.HI R11, RZ, 0x17, R2 ;  /* 0x00000017ff0b7819 */ /* 0x000fe40000011602 */
[----:B------:R-:W-:Y:S02]  /*1180*/  LOP3.LUT R12, R12, 0xff, RZ, 0xc0, !PT ;  /* 0x000000ff0c0c7812 */ /* 0x000fe400078ec0ff */
[----:B------:R-:W-:Y:S02]  /*1190*/  LOP3.LUT R13, R11, 0xff, RZ, 0xc0, !PT ;  /* 0x000000ff0b0d7812 */ /* 0x000fe400078ec0ff */
[----:B------:R-:W-:-:S03]  /*11a0*/  IADD3 R15, PT, PT, R12, -0x1, RZ ;  /* 0xffffffff0c0f7810 */ /* 0x000fc60007ffe0ff */
[----:B------:R-:W-:Y:S01]  /*11b0*/  VIADD R14, R13, 0xffffffff ;  /* 0xffffffff0d0e7836 */ /* 0x000fe20000000000 */
        /* <DEDUP_REMOVED lines=20> */
[----:B------:R-:W-:Y:S02]  /*1300*/  ISETP.GE.AND P0, PT, R14, RZ, PT ;  /* 0x000000ff0e00720c */ /* 0x000fe40003f06270 */
[----:B------:R-:W-:-:S11]  /*1310*/  ISETP.GE.AND P1, PT, R15, RZ, PT ;  /* 0x000000ff0f00720c */ /* 0x000fd60003f26270 */
[----:B------:R-:W-:Y:S01]  /*1320*/  @P0 MOV R11, RZ ;  /* 0x000000ff000b0202 */ /* 0x000fe20000000f00 */
[----:B------:R-:W-:Y:S02]  /*1330*/  @!P0 IMAD.MOV.U32 R11, RZ, RZ, -0x40 ;  /* 0xffffffc0ff0b8424 */ /* 0x000fe400078e00ff */
[----:B------:R-:W-:Y:S01]  /*1340*/  @!P0 FFMA R2, R2, 1.84467440737095516160e+19, RZ ;  /* 0x5f80000002028823 */ /* 0x000fe200000000ff */
[----:B------:R-:W-:Y:S02]  /*1350*/  @!P1 FFMA R3, R3, 1.84467440737095516160e+19, RZ ;  /* 0x5f80000003039823 */ /* 0x000fe400000000ff */
[----:B------:R-:W-:-:S07]  /*1360*/  @!P1 IADD3 R11, PT, PT, R11, 0x40, RZ ;  /* 0x000000400b0b9810 */ /* 0x000fce0007ffe0ff */
.L_x_63:
[----:B------:R-:W-:Y:S01]  /*1370*/  LEA R14, R12, 0xc0800000, 0x17 ;  /* 0xc08000000c0e7811 */ /* 0x000fe200078eb8ff */
[----:B------:R-:W-:Y:S01]  /*1380*/  VIADD R13, R13, 0xffffff81 ;  /* 0xffffff810d0d7836 */ /* 0x000fe20000000000 */
[----:B------:R-:W-:Y:S02]  /*1390*/  BSSY.RECONVERGENT B2, `(.L_x_68) ;  /* 0x0000035000027945 */ /* 0x000fe40003800200 */
[----:B------:R-:W-:Y:S01]  /*13a0*/  IADD3 R14, PT, PT, -R14, R3, RZ ;  /* 0x000000030e0e7210 */ /* 0x000fe20007ffe1ff */
[----:B------:R-:W-:-:S03]  /*13b0*/  IMAD R2, R13, -0x800000, R2 ;  /* 0xff8000000d027824 */ /* 0x000fc600078e0202 */
[----:B------:R0:W1:Y:S01]  /*13c0*/  MUFU.RCP R3, R14 ;  /* 0x0000000e00037308 */ /* 0x0000620000001000 */
[----:B------:R-:W-:Y:S01]  /*13d0*/  FADD.FTZ R15, -R14, -RZ ;  /* 0x800000ff0e0f7221 */ /* 0x000fe20000010100 */
[----:B0-----:R-:W-:-:S04]  /*13e0*/  IADD3 R14, PT, PT, R13, 0x7f, -R12 ;  /* 0x0000007f0d0e7810 */ /* 0x001fc80007ffe80c */
[----:B------:R-:W-:Y:S01]  /*13f0*/  IADD3 R11, PT, PT, R14, R11, RZ ;  /* 0x0000000b0e0b7210 */ /* 0x000fe20007ffe0ff */
[----:B-1----:R-:W-:-:S04]  /*1400*/  FFMA R16, R3, R15, 1 ;  /* 0x3f80000003107423 */ /* 0x002fc8000000000f */
        /* <DEDUP_REMOVED lines=19> */
[-CC-:B------:R-:W-:Y:S01]  /*1540*/  FFMA.RZ R11, R3, R15.reuse, R16.reuse ;  /* 0x0000000f030b7223 */ /* 0x180fe2000000c010 */
[----:B------:R-:W-:Y:S01]  /*1550*/  IADD3 R14, PT, PT, R17, 0x20, RZ ;  /* 0x00000020110e7810 */ /* 0x000fe20007ffe0ff */
[-CC-:B------:R-:W-:Y:S01]  /*1560*/  FFMA.RM R12, R3, R15.reuse, R16.reuse ;  /* 0x0000000f030c7223 */ /* 0x180fe20000004010 */
[----:B------:R-:W-:Y:S02]  /*1570*/  ISETP.NE.AND P2, PT, R17, RZ, PT ;  /* 0x000000ff1100720c */ /* 0x000fe40003f45270 */
[----:B------:R-:W-:Y:S01]  /*1580*/  LOP3.LUT R13, R11, 0x7fffff, RZ, 0xc0, !PT ;  /* 0x007fffff0b0d7812 */ /* 0x000fe200078ec0ff */
[----:B------:R-:W-:Y:S01]  /*1590*/  FFMA.RP R11, R3, R15, R16 ;  /* 0x0000000f030b7223 */ /* 0x000fe20000008010 */
[----:B------:R-:W-:Y:S02]  /*15a0*/  ISETP.NE.AND P1, PT, R17, RZ, PT ;  /* 0x000000ff1100720c */ /* 0x000fe40003f25270 */
[----:B------:R-:W-:Y:S02]  /*15b0*/  LOP3.LUT R13, R13, 0x800000, RZ, 0xfc, !PT ;  /* 0x008000000d0d7812 */ /* 0x000fe400078efcff */
[----:B------:R-:W-:-:S02]  /*15c0*/  IADD3 R3, PT, PT, -R17, RZ, RZ ;  /* 0x000000ff11037210 */ /* 0x000fc40007ffe1ff */
[----:B------:R-:W-:Y:S02]  /*15d0*/  SHF.L.U32 R14, R13, R14, RZ ;  /* 0x0000000e0d0e7219 */ /* 0x000fe400000006ff */
[----:B------:R-:W-:Y:S02]  /*15e0*/  FSETP.NEU.FTZ.AND P0, PT, R11, R12, PT ;  /* 0x0000000c0b00720b */ /* 0x000fe40003f1d000 */
[----:B------:R-:W-:Y:S02]  /*15f0*/  SEL R12, R3, RZ, P2 ;  /* 0x000000ff030c7207 */ /* 0x000fe40001000000 */
[----:B------:R-:W-:Y:S02]  /*1600*/  ISETP.NE.AND P1, PT, R14, RZ, P1 ;  /* 0x000000ff0e00720c */ /* 0x000fe40000f25270 */
[----:B------:R-:W-:Y:S02]  /*1610*/  SHF.R.U32.HI R12, RZ, R12, R13 ;  /* 0x0000000cff0c7219 */ /* 0x000fe4000001160d */
[----:B------:R-:W-:-:S02]  /*1620*/  PLOP3.LUT P0, PT, P0, P1, PT, 0xf8, 0x8f ;  /* 0x00000000008f781c */ /* 0x000fc40000703f70 */
[----:B------:R-:W-:Y:S02]  /*1630*/  SHF.R.U32.HI R14, RZ, 0x1, R12 ;  /* 0x00000001ff0e7819 */ /* 0x000fe4000001160c */
[----:B------:R-:W-:-:S04]  /*1640*/  SEL R3, RZ, 0x1, !P0 ;  /* 0x00000001ff037807 */ /* 0x000fc80004000000 */
[----:B------:R-:W-:-:S04]  /*1650*/  LOP3.LUT R3, R3, 0x1, R14, 0xf8, !PT ;  /* 0x0000000103037812 */ /* 0x000fc800078ef80e */
[----:B------:R-:W-:-:S05]  /*1660*/  LOP3.LUT R3, R3, R12, RZ, 0xc0, !PT ;  /* 0x0000000c03037212 */ /* 0x000fca00078ec0ff */
[----:B------:R-:W-:-:S05]  /*1670*/  IMAD.IADD R3, R14, 0x1, R3 ;  /* 0x000000010e037824 */ /* 0x000fca00078e0203 */
[----:B------:R-:W-:Y:S01]  /*1680*/  LOP3.LUT R2, R3, R2, RZ, 0xfc, !PT ;  /* 0x0000000203027212 */ /* 0x000fe200078efcff */
[----:B------:R-:W-:Y:S06]  /*1690*/  BRA `(.L_x_71) ;  /* 0x0000000000107947 */ /* 0x000fec0003800000 */
.L_x_70:
[----:B------:R-:W-:-:S04]  /*16a0*/  LOP3.LUT R2, R2, 0x80000000, RZ, 0xc0, !PT ;  /* 0x8000000002027812 */ /* 0x000fc800078ec0ff */
[----:B------:R-:W-:Y:S01]  /*16b0*/  LOP3.LUT R2, R2, 0x7f800000, RZ, 0xfc, !PT ;  /* 0x7f80000002027812 */ /* 0x000fe200078efcff */
[----:B------:R-:W-:Y:S06]  /*16c0*/  BRA `(.L_x_71) ;  /* 0x0000000000047947 */ /* 0x000fec0003800000 */
.L_x_69:
[----:B------:R-:W-:-:S07]  /*16d0*/  LEA R2, R11, R2, 0x17 ;  /* 0x000000020b027211 */ /* 0x000fce00078eb8ff */
.L_x_71:
[----:B------:R-:W-:Y:S05]  /*16e0*/  BSYNC.RECONVERGENT B2 ;  /* 0x0000000000027941 */ /* 0x000fea0003800200 */
.L_x_68:
[----:B------:R-:W-:Y:S05]  /*16f0*/  BRA `(.L_x_72) ;  /* 0x0000000000207947 */ /* 0x000fea0003800000 */
.L_x_67:
[----:B------:R-:W-:-:S04]  /*1700*/  LOP3.LUT R2, R3, 0x80000000, R2, 0x48, !PT ;  /* 0x8000000003027812 */ /* 0x000fc800078e4802 */
[----:B------:R-:W-:Y:S01]  /*1710*/  LOP3.LUT R2, R2, 0x7f800000, RZ, 0xfc, !PT ;  /* 0x7f80000002027812 */ /* 0x000fe200078efcff */
[----:B------:R-:W-:Y:S06]  /*1720*/  BRA `(.L_x_72) ;  /* 0x0000000000147947 */ /* 0x000fec0003800000 */
.L_x_66:
[----:B------:R-:W-:Y:S01]  /*1730*/  LOP3.LUT R2, R3, 0x80000000, R2, 0x48, !PT ;  /* 0x8000000003027812 */ /* 0x000fe200078e4802 */
[----:B------:R-:W-:Y:S06]  /*1740*/  BRA `(.L_x_72) ;  /* 0x00000000000c7947 */ /* 0x000fec0003800000 */
.L_x_65:
[----:B------:R-:W0:Y:S01]  /*1750*/  MUFU.RSQ R2, -QNAN ;  /* 0xffc0000000027908 */ /* 0x000e220000001400 */
[----:B------:R-:W-:Y:S05]  /*1760*/  BRA `(.L_x_72) ;  /* 0x0000000000047947 */ /* 0x000fea0003800000 */
.L_x_64:
[----:B------:R-:W-:-:S07]  /*1770*/  FADD.FTZ R2, R2, R3 ;  /* 0x0000000302027221 */ /* 0x000fce0000010000 */
.L_x_72:
[----:B------:R-:W-:Y:S05]  /*1780*/  BSYNC.RECONVERGENT B1 ;  /* 0x0000000000017941 */ /* 0x000fea0003800200 */
.L_x_62:
[----:B------:R-:W-:-:S04]  /*1790*/  HFMA2 R11, -RZ, RZ, 0, 0 ;  /* 0x00000000ff0b7431 */ /* 0x000fc800000001ff */
[----:B0-----:R-:W-:Y:S05]  /*17a0*/  RET.REL.NODEC R10 `(_Z16gmOperatorKernelPKfPfS0_S0_S0_ii) ;  /* 0xffffffe80a147950 */ /* 0x001fea0003c3ffff */
.L_x_73:
        /* <DEDUP_REMOVED lines=13> */
.L_x_79:


//--------------------- .nv.shared.reserved.0     --------------------------
	.section	.nv.shared.reserved.0,"aw",@nobits
	.weak		__nv_reservedSMEM_offset_0_alias
	.size		__nv_reservedSMEM_offset_0_alias, 0, 64
	.other		__nv_reservedSMEM_offset_0_alias,@"STO_CUDA_RESERVED_SHARED STV_DEFAULT"
__nv_reservedSMEM_offset_0_alias:
	.zero		0
	.zero		64


//--------------------- .nv.constant0._Z17gmPosteriorKernelPKfPfS0_S0_S0_ii --------------------------
	.section	.nv.constant0._Z17gmPosteriorKernelPKfPfS0_S0_S0_ii,"a",@progbits
	.sectionflags	@""
	.align	4
.nv.constant0._Z17gmPosteriorKernelPKfPfS0_S0_S0_ii:
	.zero		944


//--------------------- .nv.constant0._Z16gmOperatorKernelPKfPfS0_S0_S0_ii --------------------------
	.section	.nv.constant0._Z16gmOperatorKernelPKfPfS0_S0_S0_ii,"a",@progbits
	.sectionflags	@""
	.align	4
.nv.constant0._Z16gmOperatorKernelPKfPfS0_S0_S0_ii:
	.zero		944


//--------------------- SYMBOLS --------------------------

	.type		.nv.reservedSmem.offset0,@object
	.size		.nv.reservedSmem.offset0,0x4
